//
// Generated by NVIDIA NVVM Compiler
//
// Compiler Build ID: CL-36424714
// Cuda compilation tools, release 13.0, V13.0.88
// Based on NVVM 20.0.0
//

.version 9.0
.target sm_100
.address_size 64

	// .globl	_Z20increment_gpu_kernelPii
.func  (.param .b64 func_retval0) __internal_accurate_pow
(
	.param .b64 __internal_accurate_pow_param_0,
	.param .b64 __internal_accurate_pow_param_1
)
;

.visible .entry _Z20increment_gpu_kernelPii(
	.param .u64 .ptr .align 1 _Z20increment_gpu_kernelPii_param_0,
	.param .u32 _Z20increment_gpu_kernelPii_param_1
)
{
	.reg .pred 	%p<443>;
	.reg .b32 	%r<482>;
	.reg .b64 	%rd<70>;
	.reg .b64 	%fd<666>;

	ld.param.u64 	%rd34, [_Z20increment_gpu_kernelPii_param_0];
	ld.param.u32 	%r38, [_Z20increment_gpu_kernelPii_param_1];
	mov.u32 	%r1, %tid.x;
	setp.ge.s32 	%p1, %r1, %r38;
	@%p1 bra 	$L__BB0_252;
	cvta.to.global.u64 	%rd35, %rd34;
	mul.wide.u32 	%rd36, %r1, 4;
	add.s64 	%rd1, %rd35, %rd36;
	ld.global.u32 	%r2, [%rd1];
	mul.lo.s32 	%r3, %r1, %r1;
	add.s32 	%r4, %r3, %r1;
	cvt.rn.f64.u32 	%fd1, %r3;
	cvt.rn.f64.u32 	%fd222, %r4;
	{
	.reg .b32 %temp; 
	mov.b64 	{%temp, %r5}, %fd1;
	}
	{
	.reg .b32 %temp; 
	mov.b64 	{%temp, %r6}, %fd222;
	}
	shr.u32 	%r39, %r6, 20;
	and.b32  	%r40, %r39, 2047;
	add.s32 	%r41, %r40, -1012;
	mov.b64 	%rd37, %fd222;
	shl.b64 	%rd38, %rd37, %r41;
	setp.eq.s64 	%p2, %rd38, -9223372036854775808;
	{ // callseq 0, 0
	.param .b64 param0;
	st.param.f64 	[param0], %fd1;
	.param .b64 param1;
	st.param.f64 	[param1], %fd222;
	.param .b64 retval0;
	call.uni (retval0), 
	__internal_accurate_pow, 
	(
	param0, 
	param1
	);
	ld.param.f64 	%fd223, [retval0];
	} // callseq 0
	setp.lt.s32 	%p3, %r5, 0;
	neg.f64 	%fd225, %fd223;
	selp.f64 	%fd226, %fd225, %fd223, %p2;
	selp.f64 	%fd603, %fd226, %fd223, %p3;
	setp.ne.s32 	%p4, %r1, 0;
	@%p4 bra 	$L__BB0_3;
	setp.eq.s64 	%p5, %rd38, -9223372036854775808;
	selp.b32 	%r42, %r5, 0, %p5;
	setp.lt.s32 	%p6, %r6, 0;
	or.b32  	%r43, %r42, 2146435072;
	selp.b32 	%r44, %r43, %r42, %p6;
	mov.b32 	%r45, 0;
	mov.b64 	%fd603, {%r45, %r44};
$L__BB0_3:
	setp.ne.s32 	%p7, %r1, 0;
	setp.eq.s32 	%p8, %r3, 1;
	setp.eq.s32 	%p9, %r4, 0;
	selp.f64 	%fd227, 0d3FF0000000000000, %fd603, %p9;
	selp.f64 	%fd5, 0d3FF0000000000000, %fd227, %p8;
	{
	.reg .b32 %temp; 
	mov.b64 	{%temp, %r7}, %fd5;
	}
	shr.u32 	%r47, %r7, 20;
	and.b32  	%r48, %r47, 2047;
	add.s32 	%r49, %r48, -1012;
	mov.b64 	%rd39, %fd5;
	shl.b64 	%rd3, %rd39, %r49;
	@%p7 bra 	$L__BB0_5;
	setp.eq.s64 	%p13, %rd3, -9223372036854775808;
	abs.f64 	%fd236, %fd5;
	setp.neu.f64 	%p14, %fd236, 0d3FE0000000000000;
	selp.b32 	%r50, %r5, 0, %p13;
	selp.b32 	%r51, %r50, 0, %p14;
	setp.lt.s32 	%p15, %r7, 0;
	or.b32  	%r52, %r51, 2146435072;
	selp.b32 	%r53, %r52, %r51, %p15;
	mov.b32 	%r54, 0;
	mov.b64 	%fd605, {%r54, %r53};
	bra.uni 	$L__BB0_6;
$L__BB0_5:
	{ // callseq 1, 0
	.param .b64 param0;
	st.param.f64 	[param0], %fd1;
	.param .b64 param1;
	st.param.f64 	[param1], %fd5;
	.param .b64 retval0;
	call.uni (retval0), 
	__internal_accurate_pow, 
	(
	param0, 
	param1
	);
	ld.param.f64 	%fd228, [retval0];
	} // callseq 1
	setp.lt.s32 	%p10, %r5, 0;
	cvt.rzi.f64.f64 	%fd230, %fd5;
	setp.neu.f64 	%p11, %fd5, %fd230;
	neg.f64 	%fd232, %fd228;
	setp.eq.s64 	%p12, %rd3, -9223372036854775808;
	selp.f64 	%fd233, %fd232, %fd228, %p12;
	selp.f64 	%fd234, %fd233, %fd228, %p10;
	selp.f64 	%fd235, 0dFFF8000000000000, %fd234, %p11;
	selp.f64 	%fd605, %fd235, %fd234, %p10;
$L__BB0_6:
	add.f64 	%fd237, %fd5, %fd1;
	{
	.reg .b32 %temp; 
	mov.b64 	{%temp, %r55}, %fd237;
	}
	and.b32  	%r56, %r55, 2146435072;
	setp.ne.s32 	%p16, %r56, 2146435072;
	@%p16 bra 	$L__BB0_11;
	setp.num.f64 	%p17, %fd5, %fd5;
	@%p17 bra 	$L__BB0_9;
	add.rn.f64 	%fd605, %fd1, %fd5;
	bra.uni 	$L__BB0_11;
$L__BB0_9:
	abs.f64 	%fd238, %fd5;
	setp.neu.f64 	%p18, %fd238, 0d7FF0000000000000;
	@%p18 bra 	$L__BB0_11;
	setp.gt.u32 	%p19, %r3, 1;
	selp.b32 	%r57, 2146435072, 0, %p19;
	setp.lt.s32 	%p20, %r7, 0;
	xor.b32  	%r58, %r57, 2146435072;
	selp.b32 	%r59, %r58, %r57, %p20;
	mov.b32 	%r60, 0;
	mov.b64 	%fd605, {%r60, %r59};
$L__BB0_11:
	setp.eq.s32 	%p21, %r3, 1;
	setp.ne.s32 	%p22, %r1, 0;
	setp.eq.f64 	%p23, %fd5, 0d0000000000000000;
	selp.f64 	%fd239, 0d3FF0000000000000, %fd605, %p23;
	selp.f64 	%fd12, 0d3FF0000000000000, %fd239, %p21;
	{
	.reg .b32 %temp; 
	mov.b64 	{%temp, %r8}, %fd12;
	}
	shr.u32 	%r61, %r8, 20;
	and.b32  	%r62, %r61, 2047;
	add.s32 	%r63, %r62, -1012;
	mov.b64 	%rd40, %fd12;
	shl.b64 	%rd4, %rd40, %r63;
	@%p22 bra 	$L__BB0_13;
	setp.eq.s64 	%p27, %rd4, -9223372036854775808;
	abs.f64 	%fd248, %fd12;
	setp.neu.f64 	%p28, %fd248, 0d3FE0000000000000;
	selp.b32 	%r64, %r5, 0, %p27;
	selp.b32 	%r65, %r64, 0, %p28;
	setp.lt.s32 	%p29, %r8, 0;
	or.b32  	%r66, %r65, 2146435072;
	selp.b32 	%r67, %r66, %r65, %p29;
	mov.b32 	%r68, 0;
	mov.b64 	%fd607, {%r68, %r67};
	bra.uni 	$L__BB0_14;
$L__BB0_13:
	{ // callseq 2, 0
	.param .b64 param0;
	st.param.f64 	[param0], %fd1;
	.param .b64 param1;
	st.param.f64 	[param1], %fd12;
	.param .b64 retval0;
	call.uni (retval0), 
	__internal_accurate_pow, 
	(
	param0, 
	param1
	);
	ld.param.f64 	%fd240, [retval0];
	} // callseq 2
	setp.lt.s32 	%p24, %r5, 0;
	cvt.rzi.f64.f64 	%fd242, %fd12;
	setp.neu.f64 	%p25, %fd12, %fd242;
	neg.f64 	%fd244, %fd240;
	setp.eq.s64 	%p26, %rd4, -9223372036854775808;
	selp.f64 	%fd245, %fd244, %fd240, %p26;
	selp.f64 	%fd246, %fd245, %fd240, %p24;
	selp.f64 	%fd247, 0dFFF8000000000000, %fd246, %p25;
	selp.f64 	%fd607, %fd247, %fd246, %p24;
$L__BB0_14:
	add.f64 	%fd249, %fd12, %fd1;
	{
	.reg .b32 %temp; 
	mov.b64 	{%temp, %r69}, %fd249;
	}
	and.b32  	%r70, %r69, 2146435072;
	setp.ne.s32 	%p30, %r70, 2146435072;
	@%p30 bra 	$L__BB0_19;
	setp.num.f64 	%p31, %fd12, %fd12;
	@%p31 bra 	$L__BB0_17;
	add.rn.f64 	%fd607, %fd1, %fd12;
	bra.uni 	$L__BB0_19;
$L__BB0_17:
	abs.f64 	%fd250, %fd12;
	setp.neu.f64 	%p32, %fd250, 0d7FF0000000000000;
	@%p32 bra 	$L__BB0_19;
	setp.gt.u32 	%p33, %r3, 1;
	selp.b32 	%r71, 2146435072, 0, %p33;
	setp.lt.s32 	%p34, %r8, 0;
	xor.b32  	%r72, %r71, 2146435072;
	selp.b32 	%r73, %r72, %r71, %p34;
	mov.b32 	%r74, 0;
	mov.b64 	%fd607, {%r74, %r73};
$L__BB0_19:
	setp.eq.s32 	%p35, %r3, 1;
	setp.ne.s32 	%p36, %r1, 0;
	setp.eq.f64 	%p37, %fd12, 0d0000000000000000;
	selp.f64 	%fd251, 0d3FF0000000000000, %fd607, %p37;
	selp.f64 	%fd19, 0d3FF0000000000000, %fd251, %p35;
	{
	.reg .b32 %temp; 
	mov.b64 	{%temp, %r9}, %fd19;
	}
	shr.u32 	%r75, %r9, 20;
	and.b32  	%r76, %r75, 2047;
	add.s32 	%r77, %r76, -1012;
	mov.b64 	%rd41, %fd19;
	shl.b64 	%rd5, %rd41, %r77;
	@%p36 bra 	$L__BB0_21;
	setp.eq.s64 	%p41, %rd5, -9223372036854775808;
	abs.f64 	%fd260, %fd19;
	setp.neu.f64 	%p42, %fd260, 0d3FE0000000000000;
	selp.b32 	%r78, %r5, 0, %p41;
	selp.b32 	%r79, %r78, 0, %p42;
	setp.lt.s32 	%p43, %r9, 0;
	or.b32  	%r80, %r79, 2146435072;
	selp.b32 	%r81, %r80, %r79, %p43;
	mov.b32 	%r82, 0;
	mov.b64 	%fd609, {%r82, %r81};
	bra.uni 	$L__BB0_22;
$L__BB0_21:
	{ // callseq 3, 0
	.param .b64 param0;
	st.param.f64 	[param0], %fd1;
	.param .b64 param1;
	st.param.f64 	[param1], %fd19;
	.param .b64 retval0;
	call.uni (retval0), 
	__internal_accurate_pow, 
	(
	param0, 
	param1
	);
	ld.param.f64 	%fd252, [retval0];
	} // callseq 3
	setp.lt.s32 	%p38, %r5, 0;
	cvt.rzi.f64.f64 	%fd254, %fd19;
	setp.neu.f64 	%p39, %fd19, %fd254;
	neg.f64 	%fd256, %fd252;
	setp.eq.s64 	%p40, %rd5, -9223372036854775808;
	selp.f64 	%fd257, %fd256, %fd252, %p40;
	selp.f64 	%fd258, %fd257, %fd252, %p38;
	selp.f64 	%fd259, 0dFFF8000000000000, %fd258, %p39;
	selp.f64 	%fd609, %fd259, %fd258, %p38;
$L__BB0_22:
	add.f64 	%fd261, %fd19, %fd1;
	{
	.reg .b32 %temp; 
	mov.b64 	{%temp, %r83}, %fd261;
	}
	and.b32  	%r84, %r83, 2146435072;
	setp.ne.s32 	%p44, %r84, 2146435072;
	@%p44 bra 	$L__BB0_27;
	setp.num.f64 	%p45, %fd19, %fd19;
	@%p45 bra 	$L__BB0_25;
	add.rn.f64 	%fd609, %fd1, %fd19;
	bra.uni 	$L__BB0_27;
$L__BB0_25:
	abs.f64 	%fd262, %fd19;
	setp.neu.f64 	%p46, %fd262, 0d7FF0000000000000;
	@%p46 bra 	$L__BB0_27;
	setp.gt.u32 	%p47, %r3, 1;
	selp.b32 	%r85, 2146435072, 0, %p47;
	setp.lt.s32 	%p48, %r9, 0;
	xor.b32  	%r86, %r85, 2146435072;
	selp.b32 	%r87, %r86, %r85, %p48;
	mov.b32 	%r88, 0;
	mov.b64 	%fd609, {%r88, %r87};
$L__BB0_27:
	setp.eq.s32 	%p49, %r3, 1;
	setp.ne.s32 	%p50, %r1, 0;
	setp.eq.f64 	%p51, %fd19, 0d0000000000000000;
	selp.f64 	%fd263, 0d3FF0000000000000, %fd609, %p51;
	selp.f64 	%fd26, 0d3FF0000000000000, %fd263, %p49;
	{
	.reg .b32 %temp; 
	mov.b64 	{%temp, %r10}, %fd26;
	}
	shr.u32 	%r89, %r10, 20;
	and.b32  	%r90, %r89, 2047;
	add.s32 	%r91, %r90, -1012;
	mov.b64 	%rd42, %fd26;
	shl.b64 	%rd6, %rd42, %r91;
	@%p50 bra 	$L__BB0_29;
	setp.eq.s64 	%p55, %rd6, -9223372036854775808;
	abs.f64 	%fd272, %fd26;
	setp.neu.f64 	%p56, %fd272, 0d3FE0000000000000;
	selp.b32 	%r92, %r5, 0, %p55;
	selp.b32 	%r93, %r92, 0, %p56;
	setp.lt.s32 	%p57, %r10, 0;
	or.b32  	%r94, %r93, 2146435072;
	selp.b32 	%r95, %r94, %r93, %p57;
	mov.b32 	%r96, 0;
	mov.b64 	%fd611, {%r96, %r95};
	bra.uni 	$L__BB0_30;
$L__BB0_29:
	{ // callseq 4, 0
	.param .b64 param0;
	st.param.f64 	[param0], %fd1;
	.param .b64 param1;
	st.param.f64 	[param1], %fd26;
	.param .b64 retval0;
	call.uni (retval0), 
	__internal_accurate_pow, 
	(
	param0, 
	param1
	);
	ld.param.f64 	%fd264, [retval0];
	} // callseq 4
	setp.lt.s32 	%p52, %r5, 0;
	cvt.rzi.f64.f64 	%fd266, %fd26;
	setp.neu.f64 	%p53, %fd26, %fd266;
	neg.f64 	%fd268, %fd264;
	setp.eq.s64 	%p54, %rd6, -9223372036854775808;
	selp.f64 	%fd269, %fd268, %fd264, %p54;
	selp.f64 	%fd270, %fd269, %fd264, %p52;
	selp.f64 	%fd271, 0dFFF8000000000000, %fd270, %p53;
	selp.f64 	%fd611, %fd271, %fd270, %p52;
$L__BB0_30:
	add.f64 	%fd273, %fd26, %fd1;
	{
	.reg .b32 %temp; 
	mov.b64 	{%temp, %r97}, %fd273;
	}
	and.b32  	%r98, %r97, 2146435072;
	setp.ne.s32 	%p58, %r98, 2146435072;
	@%p58 bra 	$L__BB0_35;
	setp.num.f64 	%p59, %fd26, %fd26;
	@%p59 bra 	$L__BB0_33;
	add.rn.f64 	%fd611, %fd1, %fd26;
	bra.uni 	$L__BB0_35;
$L__BB0_33:
	abs.f64 	%fd274, %fd26;
	setp.neu.f64 	%p60, %fd274, 0d7FF0000000000000;
	@%p60 bra 	$L__BB0_35;
	setp.gt.u32 	%p61, %r3, 1;
	selp.b32 	%r99, 2146435072, 0, %p61;
	setp.lt.s32 	%p62, %r10, 0;
	xor.b32  	%r100, %r99, 2146435072;
	selp.b32 	%r101, %r100, %r99, %p62;
	mov.b32 	%r102, 0;
	mov.b64 	%fd611, {%r102, %r101};
$L__BB0_35:
	setp.eq.s32 	%p63, %r3, 1;
	setp.ne.s32 	%p64, %r1, 0;
	setp.eq.f64 	%p65, %fd26, 0d0000000000000000;
	selp.f64 	%fd275, 0d3FF0000000000000, %fd611, %p65;
	selp.f64 	%fd33, 0d3FF0000000000000, %fd275, %p63;
	{
	.reg .b32 %temp; 
	mov.b64 	{%temp, %r11}, %fd33;
	}
	shr.u32 	%r103, %r11, 20;
	and.b32  	%r104, %r103, 2047;
	add.s32 	%r105, %r104, -1012;
	mov.b64 	%rd43, %fd33;
	shl.b64 	%rd7, %rd43, %r105;
	@%p64 bra 	$L__BB0_37;
	setp.eq.s64 	%p69, %rd7, -9223372036854775808;
	abs.f64 	%fd284, %fd33;
	setp.neu.f64 	%p70, %fd284, 0d3FE0000000000000;
	selp.b32 	%r106, %r5, 0, %p69;
	selp.b32 	%r107, %r106, 0, %p70;
	setp.lt.s32 	%p71, %r11, 0;
	or.b32  	%r108, %r107, 2146435072;
	selp.b32 	%r109, %r108, %r107, %p71;
	mov.b32 	%r110, 0;
	mov.b64 	%fd613, {%r110, %r109};
	bra.uni 	$L__BB0_38;
$L__BB0_37:
	{ // callseq 5, 0
	.param .b64 param0;
	st.param.f64 	[param0], %fd1;
	.param .b64 param1;
	st.param.f64 	[param1], %fd33;
	.param .b64 retval0;
	call.uni (retval0), 
	__internal_accurate_pow, 
	(
	param0, 
	param1
	);
	ld.param.f64 	%fd276, [retval0];
	} // callseq 5
	setp.lt.s32 	%p66, %r5, 0;
	cvt.rzi.f64.f64 	%fd278, %fd33;
	setp.neu.f64 	%p67, %fd33, %fd278;
	neg.f64 	%fd280, %fd276;
	setp.eq.s64 	%p68, %rd7, -9223372036854775808;
	selp.f64 	%fd281, %fd280, %fd276, %p68;
	selp.f64 	%fd282, %fd281, %fd276, %p66;
	selp.f64 	%fd283, 0dFFF8000000000000, %fd282, %p67;
	selp.f64 	%fd613, %fd283, %fd282, %p66;
$L__BB0_38:
	add.f64 	%fd285, %fd33, %fd1;
	{
	.reg .b32 %temp; 
	mov.b64 	{%temp, %r111}, %fd285;
	}
	and.b32  	%r112, %r111, 2146435072;
	setp.ne.s32 	%p72, %r112, 2146435072;
	@%p72 bra 	$L__BB0_43;
	setp.num.f64 	%p73, %fd33, %fd33;
	@%p73 bra 	$L__BB0_41;
	add.rn.f64 	%fd613, %fd1, %fd33;
	bra.uni 	$L__BB0_43;
$L__BB0_41:
	abs.f64 	%fd286, %fd33;
	setp.neu.f64 	%p74, %fd286, 0d7FF0000000000000;
	@%p74 bra 	$L__BB0_43;
	setp.gt.u32 	%p75, %r3, 1;
	selp.b32 	%r113, 2146435072, 0, %p75;
	setp.lt.s32 	%p76, %r11, 0;
	xor.b32  	%r114, %r113, 2146435072;
	selp.b32 	%r115, %r114, %r113, %p76;
	mov.b32 	%r116, 0;
	mov.b64 	%fd613, {%r116, %r115};
$L__BB0_43:
	setp.eq.s32 	%p77, %r3, 1;
	setp.ne.s32 	%p78, %r1, 0;
	setp.eq.f64 	%p79, %fd33, 0d0000000000000000;
	selp.f64 	%fd287, 0d3FF0000000000000, %fd613, %p79;
	selp.f64 	%fd40, 0d3FF0000000000000, %fd287, %p77;
	{
	.reg .b32 %temp; 
	mov.b64 	{%temp, %r12}, %fd40;
	}
	shr.u32 	%r117, %r12, 20;
	and.b32  	%r118, %r117, 2047;
	add.s32 	%r119, %r118, -1012;
	mov.b64 	%rd44, %fd40;
	shl.b64 	%rd8, %rd44, %r119;
	@%p78 bra 	$L__BB0_45;
	setp.eq.s64 	%p83, %rd8, -9223372036854775808;
	abs.f64 	%fd296, %fd40;
	setp.neu.f64 	%p84, %fd296, 0d3FE0000000000000;
	selp.b32 	%r120, %r5, 0, %p83;
	selp.b32 	%r121, %r120, 0, %p84;
	setp.lt.s32 	%p85, %r12, 0;
	or.b32  	%r122, %r121, 2146435072;
	selp.b32 	%r123, %r122, %r121, %p85;
	mov.b32 	%r124, 0;
	mov.b64 	%fd615, {%r124, %r123};
	bra.uni 	$L__BB0_46;
$L__BB0_45:
	{ // callseq 6, 0
	.param .b64 param0;
	st.param.f64 	[param0], %fd1;
	.param .b64 param1;
	st.param.f64 	[param1], %fd40;
	.param .b64 retval0;
	call.uni (retval0), 
	__internal_accurate_pow, 
	(
	param0, 
	param1
	);
	ld.param.f64 	%fd288, [retval0];
	} // callseq 6
	setp.lt.s32 	%p80, %r5, 0;
	cvt.rzi.f64.f64 	%fd290, %fd40;
	setp.neu.f64 	%p81, %fd40, %fd290;
	neg.f64 	%fd292, %fd288;
	setp.eq.s64 	%p82, %rd8, -9223372036854775808;
	selp.f64 	%fd293, %fd292, %fd288, %p82;
	selp.f64 	%fd294, %fd293, %fd288, %p80;
	selp.f64 	%fd295, 0dFFF8000000000000, %fd294, %p81;
	selp.f64 	%fd615, %fd295, %fd294, %p80;
$L__BB0_46:
	add.f64 	%fd297, %fd40, %fd1;
	{
	.reg .b32 %temp; 
	mov.b64 	{%temp, %r125}, %fd297;
	}
	and.b32  	%r126, %r125, 2146435072;
	setp.ne.s32 	%p86, %r126, 2146435072;
	@%p86 bra 	$L__BB0_51;
	setp.num.f64 	%p87, %fd40, %fd40;
	@%p87 bra 	$L__BB0_49;
	add.rn.f64 	%fd615, %fd1, %fd40;
	bra.uni 	$L__BB0_51;
$L__BB0_49:
	abs.f64 	%fd298, %fd40;
	setp.neu.f64 	%p88, %fd298, 0d7FF0000000000000;
	@%p88 bra 	$L__BB0_51;
	setp.gt.u32 	%p89, %r3, 1;
	selp.b32 	%r127, 2146435072, 0, %p89;
	setp.lt.s32 	%p90, %r12, 0;
	xor.b32  	%r128, %r127, 2146435072;
	selp.b32 	%r129, %r128, %r127, %p90;
	mov.b32 	%r130, 0;
	mov.b64 	%fd615, {%r130, %r129};
$L__BB0_51:
	setp.eq.s32 	%p91, %r3, 1;
	setp.ne.s32 	%p92, %r1, 0;
	setp.eq.f64 	%p93, %fd40, 0d0000000000000000;
	selp.f64 	%fd299, 0d3FF0000000000000, %fd615, %p93;
	selp.f64 	%fd47, 0d3FF0000000000000, %fd299, %p91;
	{
	.reg .b32 %temp; 
	mov.b64 	{%temp, %r13}, %fd47;
	}
	shr.u32 	%r131, %r13, 20;
	and.b32  	%r132, %r131, 2047;
	add.s32 	%r133, %r132, -1012;
	mov.b64 	%rd45, %fd47;
	shl.b64 	%rd9, %rd45, %r133;
	@%p92 bra 	$L__BB0_53;
	setp.eq.s64 	%p97, %rd9, -9223372036854775808;
	abs.f64 	%fd308, %fd47;
	setp.neu.f64 	%p98, %fd308, 0d3FE0000000000000;
	selp.b32 	%r134, %r5, 0, %p97;
	selp.b32 	%r135, %r134, 0, %p98;
	setp.lt.s32 	%p99, %r13, 0;
	or.b32  	%r136, %r135, 2146435072;
	selp.b32 	%r137, %r136, %r135, %p99;
	mov.b32 	%r138, 0;
	mov.b64 	%fd617, {%r138, %r137};
	bra.uni 	$L__BB0_54;
$L__BB0_53:
	{ // callseq 7, 0
	.param .b64 param0;
	st.param.f64 	[param0], %fd1;
	.param .b64 param1;
	st.param.f64 	[param1], %fd47;
	.param .b64 retval0;
	call.uni (retval0), 
	__internal_accurate_pow, 
	(
	param0, 
	param1
	);
	ld.param.f64 	%fd300, [retval0];
	} // callseq 7
	setp.lt.s32 	%p94, %r5, 0;
	cvt.rzi.f64.f64 	%fd302, %fd47;
	setp.neu.f64 	%p95, %fd47, %fd302;
	neg.f64 	%fd304, %fd300;
	setp.eq.s64 	%p96, %rd9, -9223372036854775808;
	selp.f64 	%fd305, %fd304, %fd300, %p96;
	selp.f64 	%fd306, %fd305, %fd300, %p94;
	selp.f64 	%fd307, 0dFFF8000000000000, %fd306, %p95;
	selp.f64 	%fd617, %fd307, %fd306, %p94;
$L__BB0_54:
	add.f64 	%fd309, %fd47, %fd1;
	{
	.reg .b32 %temp; 
	mov.b64 	{%temp, %r139}, %fd309;
	}
	and.b32  	%r140, %r139, 2146435072;
	setp.ne.s32 	%p100, %r140, 2146435072;
	@%p100 bra 	$L__BB0_59;
	setp.num.f64 	%p101, %fd47, %fd47;
	@%p101 bra 	$L__BB0_57;
	add.rn.f64 	%fd617, %fd1, %fd47;
	bra.uni 	$L__BB0_59;
$L__BB0_57:
	abs.f64 	%fd310, %fd47;
	setp.neu.f64 	%p102, %fd310, 0d7FF0000000000000;
	@%p102 bra 	$L__BB0_59;
	setp.gt.u32 	%p103, %r3, 1;
	selp.b32 	%r141, 2146435072, 0, %p103;
	setp.lt.s32 	%p104, %r13, 0;
	xor.b32  	%r142, %r141, 2146435072;
	selp.b32 	%r143, %r142, %r141, %p104;
	mov.b32 	%r144, 0;
	mov.b64 	%fd617, {%r144, %r143};
$L__BB0_59:
	setp.eq.s32 	%p105, %r3, 1;
	setp.ne.s32 	%p106, %r1, 0;
	setp.eq.f64 	%p107, %fd47, 0d0000000000000000;
	selp.f64 	%fd311, 0d3FF0000000000000, %fd617, %p107;
	selp.f64 	%fd54, 0d3FF0000000000000, %fd311, %p105;
	{
	.reg .b32 %temp; 
	mov.b64 	{%temp, %r14}, %fd54;
	}
	shr.u32 	%r145, %r14, 20;
	and.b32  	%r146, %r145, 2047;
	add.s32 	%r147, %r146, -1012;
	mov.b64 	%rd46, %fd54;
	shl.b64 	%rd10, %rd46, %r147;
	@%p106 bra 	$L__BB0_61;
	setp.eq.s64 	%p111, %rd10, -9223372036854775808;
	abs.f64 	%fd320, %fd54;
	setp.neu.f64 	%p112, %fd320, 0d3FE0000000000000;
	selp.b32 	%r148, %r5, 0, %p111;
	selp.b32 	%r149, %r148, 0, %p112;
	setp.lt.s32 	%p113, %r14, 0;
	or.b32  	%r150, %r149, 2146435072;
	selp.b32 	%r151, %r150, %r149, %p113;
	mov.b32 	%r152, 0;
	mov.b64 	%fd619, {%r152, %r151};
	bra.uni 	$L__BB0_62;
$L__BB0_61:
	{ // callseq 8, 0
	.param .b64 param0;
	st.param.f64 	[param0], %fd1;
	.param .b64 param1;
	st.param.f64 	[param1], %fd54;
	.param .b64 retval0;
	call.uni (retval0), 
	__internal_accurate_pow, 
	(
	param0, 
	param1
	);
	ld.param.f64 	%fd312, [retval0];
	} // callseq 8
	setp.lt.s32 	%p108, %r5, 0;
	cvt.rzi.f64.f64 	%fd314, %fd54;
	setp.neu.f64 	%p109, %fd54, %fd314;
	neg.f64 	%fd316, %fd312;
	setp.eq.s64 	%p110, %rd10, -9223372036854775808;
	selp.f64 	%fd317, %fd316, %fd312, %p110;
	selp.f64 	%fd318, %fd317, %fd312, %p108;
	selp.f64 	%fd319, 0dFFF8000000000000, %fd318, %p109;
	selp.f64 	%fd619, %fd319, %fd318, %p108;
$L__BB0_62:
	add.f64 	%fd321, %fd54, %fd1;
	{
	.reg .b32 %temp; 
	mov.b64 	{%temp, %r153}, %fd321;
	}
	and.b32  	%r154, %r153, 2146435072;
	setp.ne.s32 	%p114, %r154, 2146435072;
	@%p114 bra 	$L__BB0_67;
	setp.num.f64 	%p115, %fd54, %fd54;
	@%p115 bra 	$L__BB0_65;
	add.rn.f64 	%fd619, %fd1, %fd54;
	bra.uni 	$L__BB0_67;
$L__BB0_65:
	abs.f64 	%fd322, %fd54;
	setp.neu.f64 	%p116, %fd322, 0d7FF0000000000000;
	@%p116 bra 	$L__BB0_67;
	setp.gt.u32 	%p117, %r3, 1;
	selp.b32 	%r155, 2146435072, 0, %p117;
	setp.lt.s32 	%p118, %r14, 0;
	xor.b32  	%r156, %r155, 2146435072;
	selp.b32 	%r157, %r156, %r155, %p118;
	mov.b32 	%r158, 0;
	mov.b64 	%fd619, {%r158, %r157};
$L__BB0_67:
	setp.eq.s32 	%p119, %r3, 1;
	setp.ne.s32 	%p120, %r1, 0;
	setp.eq.f64 	%p121, %fd54, 0d0000000000000000;
	selp.f64 	%fd323, 0d3FF0000000000000, %fd619, %p121;
	selp.f64 	%fd61, 0d3FF0000000000000, %fd323, %p119;
	{
	.reg .b32 %temp; 
	mov.b64 	{%temp, %r15}, %fd61;
	}
	shr.u32 	%r159, %r15, 20;
	and.b32  	%r160, %r159, 2047;
	add.s32 	%r161, %r160, -1012;
	mov.b64 	%rd47, %fd61;
	shl.b64 	%rd11, %rd47, %r161;
	@%p120 bra 	$L__BB0_69;
	setp.eq.s64 	%p125, %rd11, -9223372036854775808;
	abs.f64 	%fd332, %fd61;
	setp.neu.f64 	%p126, %fd332, 0d3FE0000000000000;
	selp.b32 	%r162, %r5, 0, %p125;
	selp.b32 	%r163, %r162, 0, %p126;
	setp.lt.s32 	%p127, %r15, 0;
	or.b32  	%r164, %r163, 2146435072;
	selp.b32 	%r165, %r164, %r163, %p127;
	mov.b32 	%r166, 0;
	mov.b64 	%fd621, {%r166, %r165};
	bra.uni 	$L__BB0_70;
$L__BB0_69:
	{ // callseq 9, 0
	.param .b64 param0;
	st.param.f64 	[param0], %fd1;
	.param .b64 param1;
	st.param.f64 	[param1], %fd61;
	.param .b64 retval0;
	call.uni (retval0), 
	__internal_accurate_pow, 
	(
	param0, 
	param1
	);
	ld.param.f64 	%fd324, [retval0];
	} // callseq 9
	setp.lt.s32 	%p122, %r5, 0;
	cvt.rzi.f64.f64 	%fd326, %fd61;
	setp.neu.f64 	%p123, %fd61, %fd326;
	neg.f64 	%fd328, %fd324;
	setp.eq.s64 	%p124, %rd11, -9223372036854775808;
	selp.f64 	%fd329, %fd328, %fd324, %p124;
	selp.f64 	%fd330, %fd329, %fd324, %p122;
	selp.f64 	%fd331, 0dFFF8000000000000, %fd330, %p123;
	selp.f64 	%fd621, %fd331, %fd330, %p122;
$L__BB0_70:
	add.f64 	%fd333, %fd61, %fd1;
	{
	.reg .b32 %temp; 
	mov.b64 	{%temp, %r167}, %fd333;
	}
	and.b32  	%r168, %r167, 2146435072;
	setp.ne.s32 	%p128, %r168, 2146435072;
	@%p128 bra 	$L__BB0_75;
	setp.num.f64 	%p129, %fd61, %fd61;
	@%p129 bra 	$L__BB0_73;
	add.rn.f64 	%fd621, %fd1, %fd61;
	bra.uni 	$L__BB0_75;
$L__BB0_73:
	abs.f64 	%fd334, %fd61;
	setp.neu.f64 	%p130, %fd334, 0d7FF0000000000000;
	@%p130 bra 	$L__BB0_75;
	setp.gt.u32 	%p131, %r3, 1;
	selp.b32 	%r169, 2146435072, 0, %p131;
	setp.lt.s32 	%p132, %r15, 0;
	xor.b32  	%r170, %r169, 2146435072;
	selp.b32 	%r171, %r170, %r169, %p132;
	mov.b32 	%r172, 0;
	mov.b64 	%fd621, {%r172, %r171};
$L__BB0_75:
	setp.eq.s32 	%p133, %r3, 1;
	setp.ne.s32 	%p134, %r1, 0;
	setp.eq.f64 	%p135, %fd61, 0d0000000000000000;
	selp.f64 	%fd335, 0d3FF0000000000000, %fd621, %p135;
	selp.f64 	%fd68, 0d3FF0000000000000, %fd335, %p133;
	{
	.reg .b32 %temp; 
	mov.b64 	{%temp, %r16}, %fd68;
	}
	shr.u32 	%r173, %r16, 20;
	and.b32  	%r174, %r173, 2047;
	add.s32 	%r175, %r174, -1012;
	mov.b64 	%rd48, %fd68;
	shl.b64 	%rd12, %rd48, %r175;
	@%p134 bra 	$L__BB0_77;
	setp.eq.s64 	%p139, %rd12, -9223372036854775808;
	abs.f64 	%fd344, %fd68;
	setp.neu.f64 	%p140, %fd344, 0d3FE0000000000000;
	selp.b32 	%r176, %r5, 0, %p139;
	selp.b32 	%r177, %r176, 0, %p140;
	setp.lt.s32 	%p141, %r16, 0;
	or.b32  	%r178, %r177, 2146435072;
	selp.b32 	%r179, %r178, %r177, %p141;
	mov.b32 	%r180, 0;
	mov.b64 	%fd623, {%r180, %r179};
	bra.uni 	$L__BB0_78;
$L__BB0_77:
	{ // callseq 10, 0
	.param .b64 param0;
	st.param.f64 	[param0], %fd1;
	.param .b64 param1;
	st.param.f64 	[param1], %fd68;
	.param .b64 retval0;
	call.uni (retval0), 
	__internal_accurate_pow, 
	(
	param0, 
	param1
	);
	ld.param.f64 	%fd336, [retval0];
	} // callseq 10
	setp.lt.s32 	%p136, %r5, 0;
	cvt.rzi.f64.f64 	%fd338, %fd68;
	setp.neu.f64 	%p137, %fd68, %fd338;
	neg.f64 	%fd340, %fd336;
	setp.eq.s64 	%p138, %rd12, -9223372036854775808;
	selp.f64 	%fd341, %fd340, %fd336, %p138;
	selp.f64 	%fd342, %fd341, %fd336, %p136;
	selp.f64 	%fd343, 0dFFF8000000000000, %fd342, %p137;
	selp.f64 	%fd623, %fd343, %fd342, %p136;
$L__BB0_78:
	add.f64 	%fd345, %fd68, %fd1;
	{
	.reg .b32 %temp; 
	mov.b64 	{%temp, %r181}, %fd345;
	}
	and.b32  	%r182, %r181, 2146435072;
	setp.ne.s32 	%p142, %r182, 2146435072;
	@%p142 bra 	$L__BB0_83;
	setp.num.f64 	%p143, %fd68, %fd68;
	@%p143 bra 	$L__BB0_81;
	add.rn.f64 	%fd623, %fd1, %fd68;
	bra.uni 	$L__BB0_83;
$L__BB0_81:
	abs.f64 	%fd346, %fd68;
	setp.neu.f64 	%p144, %fd346, 0d7FF0000000000000;
	@%p144 bra 	$L__BB0_83;
	setp.gt.u32 	%p145, %r3, 1;
	selp.b32 	%r183, 2146435072, 0, %p145;
	setp.lt.s32 	%p146, %r16, 0;
	xor.b32  	%r184, %r183, 2146435072;
	selp.b32 	%r185, %r184, %r183, %p146;
	mov.b32 	%r186, 0;
	mov.b64 	%fd623, {%r186, %r185};
$L__BB0_83:
	setp.eq.s32 	%p147, %r3, 1;
	setp.ne.s32 	%p148, %r1, 0;
	setp.eq.f64 	%p149, %fd68, 0d0000000000000000;
	selp.f64 	%fd347, 0d3FF0000000000000, %fd623, %p149;
	selp.f64 	%fd75, 0d3FF0000000000000, %fd347, %p147;
	{
	.reg .b32 %temp; 
	mov.b64 	{%temp, %r17}, %fd75;
	}
	shr.u32 	%r187, %r17, 20;
	and.b32  	%r188, %r187, 2047;
	add.s32 	%r189, %r188, -1012;
	mov.b64 	%rd49, %fd75;
	shl.b64 	%rd13, %rd49, %r189;
	@%p148 bra 	$L__BB0_85;
	setp.eq.s64 	%p153, %rd13, -9223372036854775808;
	abs.f64 	%fd356, %fd75;
	setp.neu.f64 	%p154, %fd356, 0d3FE0000000000000;
	selp.b32 	%r190, %r5, 0, %p153;
	selp.b32 	%r191, %r190, 0, %p154;
	setp.lt.s32 	%p155, %r17, 0;
	or.b32  	%r192, %r191, 2146435072;
	selp.b32 	%r193, %r192, %r191, %p155;
	mov.b32 	%r194, 0;
	mov.b64 	%fd625, {%r194, %r193};
	bra.uni 	$L__BB0_86;
$L__BB0_85:
	{ // callseq 11, 0
	.param .b64 param0;
	st.param.f64 	[param0], %fd1;
	.param .b64 param1;
	st.param.f64 	[param1], %fd75;
	.param .b64 retval0;
	call.uni (retval0), 
	__internal_accurate_pow, 
	(
	param0, 
	param1
	);
	ld.param.f64 	%fd348, [retval0];
	} // callseq 11
	setp.lt.s32 	%p150, %r5, 0;
	cvt.rzi.f64.f64 	%fd350, %fd75;
	setp.neu.f64 	%p151, %fd75, %fd350;
	neg.f64 	%fd352, %fd348;
	setp.eq.s64 	%p152, %rd13, -9223372036854775808;
	selp.f64 	%fd353, %fd352, %fd348, %p152;
	selp.f64 	%fd354, %fd353, %fd348, %p150;
	selp.f64 	%fd355, 0dFFF8000000000000, %fd354, %p151;
	selp.f64 	%fd625, %fd355, %fd354, %p150;
$L__BB0_86:
	add.f64 	%fd357, %fd75, %fd1;
	{
	.reg .b32 %temp; 
	mov.b64 	{%temp, %r195}, %fd357;
	}
	and.b32  	%r196, %r195, 2146435072;
	setp.ne.s32 	%p156, %r196, 2146435072;
	@%p156 bra 	$L__BB0_91;
	setp.num.f64 	%p157, %fd75, %fd75;
	@%p157 bra 	$L__BB0_89;
	add.rn.f64 	%fd625, %fd1, %fd75;
	bra.uni 	$L__BB0_91;
$L__BB0_89:
	abs.f64 	%fd358, %fd75;
	setp.neu.f64 	%p158, %fd358, 0d7FF0000000000000;
	@%p158 bra 	$L__BB0_91;
	setp.gt.u32 	%p159, %r3, 1;
	selp.b32 	%r197, 2146435072, 0, %p159;
	setp.lt.s32 	%p160, %r17, 0;
	xor.b32  	%r198, %r197, 2146435072;
	selp.b32 	%r199, %r198, %r197, %p160;
	mov.b32 	%r200, 0;
	mov.b64 	%fd625, {%r200, %r199};
$L__BB0_91:
	setp.eq.s32 	%p161, %r3, 1;
	setp.ne.s32 	%p162, %r1, 0;
	setp.eq.f64 	%p163, %fd75, 0d0000000000000000;
	selp.f64 	%fd359, 0d3FF0000000000000, %fd625, %p163;
	selp.f64 	%fd82, 0d3FF0000000000000, %fd359, %p161;
	{
	.reg .b32 %temp; 
	mov.b64 	{%temp, %r18}, %fd82;
	}
	shr.u32 	%r201, %r18, 20;
	and.b32  	%r202, %r201, 2047;
	add.s32 	%r203, %r202, -1012;
	mov.b64 	%rd50, %fd82;
	shl.b64 	%rd14, %rd50, %r203;
	@%p162 bra 	$L__BB0_93;
	setp.eq.s64 	%p167, %rd14, -9223372036854775808;
	abs.f64 	%fd368, %fd82;
	setp.neu.f64 	%p168, %fd368, 0d3FE0000000000000;
	selp.b32 	%r204, %r5, 0, %p167;
	selp.b32 	%r205, %r204, 0, %p168;
	setp.lt.s32 	%p169, %r18, 0;
	or.b32  	%r206, %r205, 2146435072;
	selp.b32 	%r207, %r206, %r205, %p169;
	mov.b32 	%r208, 0;
	mov.b64 	%fd627, {%r208, %r207};
	bra.uni 	$L__BB0_94;
$L__BB0_93:
	{ // callseq 12, 0
	.param .b64 param0;
	st.param.f64 	[param0], %fd1;
	.param .b64 param1;
	st.param.f64 	[param1], %fd82;
	.param .b64 retval0;
	call.uni (retval0), 
	__internal_accurate_pow, 
	(
	param0, 
	param1
	);
	ld.param.f64 	%fd360, [retval0];
	} // callseq 12
	setp.lt.s32 	%p164, %r5, 0;
	cvt.rzi.f64.f64 	%fd362, %fd82;
	setp.neu.f64 	%p165, %fd82, %fd362;
	neg.f64 	%fd364, %fd360;
	setp.eq.s64 	%p166, %rd14, -9223372036854775808;
	selp.f64 	%fd365, %fd364, %fd360, %p166;
	selp.f64 	%fd366, %fd365, %fd360, %p164;
	selp.f64 	%fd367, 0dFFF8000000000000, %fd366, %p165;
	selp.f64 	%fd627, %fd367, %fd366, %p164;
$L__BB0_94:
	add.f64 	%fd369, %fd82, %fd1;
	{
	.reg .b32 %temp; 
	mov.b64 	{%temp, %r209}, %fd369;
	}
	and.b32  	%r210, %r209, 2146435072;
	setp.ne.s32 	%p170, %r210, 2146435072;
	@%p170 bra 	$L__BB0_99;
	setp.num.f64 	%p171, %fd82, %fd82;
	@%p171 bra 	$L__BB0_97;
	add.rn.f64 	%fd627, %fd1, %fd82;
	bra.uni 	$L__BB0_99;
$L__BB0_97:
	abs.f64 	%fd370, %fd82;
	setp.neu.f64 	%p172, %fd370, 0d7FF0000000000000;
	@%p172 bra 	$L__BB0_99;
	setp.gt.u32 	%p173, %r3, 1;
	selp.b32 	%r211, 2146435072, 0, %p173;
	setp.lt.s32 	%p174, %r18, 0;
	xor.b32  	%r212, %r211, 2146435072;
	selp.b32 	%r213, %r212, %r211, %p174;
	mov.b32 	%r214, 0;
	mov.b64 	%fd627, {%r214, %r213};
$L__BB0_99:
	setp.eq.s32 	%p175, %r3, 1;
	setp.ne.s32 	%p176, %r1, 0;
	setp.eq.f64 	%p177, %fd82, 0d0000000000000000;
	selp.f64 	%fd371, 0d3FF0000000000000, %fd627, %p177;
	selp.f64 	%fd89, 0d3FF0000000000000, %fd371, %p175;
	{
	.reg .b32 %temp; 
	mov.b64 	{%temp, %r19}, %fd89;
	}
	shr.u32 	%r215, %r19, 20;
	and.b32  	%r216, %r215, 2047;
	add.s32 	%r217, %r216, -1012;
	mov.b64 	%rd51, %fd89;
	shl.b64 	%rd15, %rd51, %r217;
	@%p176 bra 	$L__BB0_101;
	setp.eq.s64 	%p181, %rd15, -9223372036854775808;
	abs.f64 	%fd380, %fd89;
	setp.neu.f64 	%p182, %fd380, 0d3FE0000000000000;
	selp.b32 	%r218, %r5, 0, %p181;
	selp.b32 	%r219, %r218, 0, %p182;
	setp.lt.s32 	%p183, %r19, 0;
	or.b32  	%r220, %r219, 2146435072;
	selp.b32 	%r221, %r220, %r219, %p183;
	mov.b32 	%r222, 0;
	mov.b64 	%fd629, {%r222, %r221};
	bra.uni 	$L__BB0_102;
$L__BB0_101:
	{ // callseq 13, 0
	.param .b64 param0;
	st.param.f64 	[param0], %fd1;
	.param .b64 param1;
	st.param.f64 	[param1], %fd89;
	.param .b64 retval0;
	call.uni (retval0), 
	__internal_accurate_pow, 
	(
	param0, 
	param1
	);
	ld.param.f64 	%fd372, [retval0];
	} // callseq 13
	setp.lt.s32 	%p178, %r5, 0;
	cvt.rzi.f64.f64 	%fd374, %fd89;
	setp.neu.f64 	%p179, %fd89, %fd374;
	neg.f64 	%fd376, %fd372;
	setp.eq.s64 	%p180, %rd15, -9223372036854775808;
	selp.f64 	%fd377, %fd376, %fd372, %p180;
	selp.f64 	%fd378, %fd377, %fd372, %p178;
	selp.f64 	%fd379, 0dFFF8000000000000, %fd378, %p179;
	selp.f64 	%fd629, %fd379, %fd378, %p178;
$L__BB0_102:
	add.f64 	%fd381, %fd89, %fd1;
	{
	.reg .b32 %temp; 
	mov.b64 	{%temp, %r223}, %fd381;
	}
	and.b32  	%r224, %r223, 2146435072;
	setp.ne.s32 	%p184, %r224, 2146435072;
	@%p184 bra 	$L__BB0_107;
	setp.num.f64 	%p185, %fd89, %fd89;
	@%p185 bra 	$L__BB0_105;
	add.rn.f64 	%fd629, %fd1, %fd89;
	bra.uni 	$L__BB0_107;
$L__BB0_105:
	abs.f64 	%fd382, %fd89;
	setp.neu.f64 	%p186, %fd382, 0d7FF0000000000000;
	@%p186 bra 	$L__BB0_107;
	setp.gt.u32 	%p187, %r3, 1;
	selp.b32 	%r225, 2146435072, 0, %p187;
	setp.lt.s32 	%p188, %r19, 0;
	xor.b32  	%r226, %r225, 2146435072;
	selp.b32 	%r227, %r226, %r225, %p188;
	mov.b32 	%r228, 0;
	mov.b64 	%fd629, {%r228, %r227};
$L__BB0_107:
	setp.eq.s32 	%p189, %r3, 1;
	setp.ne.s32 	%p190, %r1, 0;
	setp.eq.f64 	%p191, %fd89, 0d0000000000000000;
	selp.f64 	%fd383, 0d3FF0000000000000, %fd629, %p191;
	selp.f64 	%fd96, 0d3FF0000000000000, %fd383, %p189;
	{
	.reg .b32 %temp; 
	mov.b64 	{%temp, %r20}, %fd96;
	}
	shr.u32 	%r229, %r20, 20;
	and.b32  	%r230, %r229, 2047;
	add.s32 	%r231, %r230, -1012;
	mov.b64 	%rd52, %fd96;
	shl.b64 	%rd16, %rd52, %r231;
	@%p190 bra 	$L__BB0_109;
	setp.eq.s64 	%p195, %rd16, -9223372036854775808;
	abs.f64 	%fd392, %fd96;
	setp.neu.f64 	%p196, %fd392, 0d3FE0000000000000;
	selp.b32 	%r232, %r5, 0, %p195;
	selp.b32 	%r233, %r232, 0, %p196;
	setp.lt.s32 	%p197, %r20, 0;
	or.b32  	%r234, %r233, 2146435072;
	selp.b32 	%r235, %r234, %r233, %p197;
	mov.b32 	%r236, 0;
	mov.b64 	%fd631, {%r236, %r235};
	bra.uni 	$L__BB0_110;
$L__BB0_109:
	{ // callseq 14, 0
	.param .b64 param0;
	st.param.f64 	[param0], %fd1;
	.param .b64 param1;
	st.param.f64 	[param1], %fd96;
	.param .b64 retval0;
	call.uni (retval0), 
	__internal_accurate_pow, 
	(
	param0, 
	param1
	);
	ld.param.f64 	%fd384, [retval0];
	} // callseq 14
	setp.lt.s32 	%p192, %r5, 0;
	cvt.rzi.f64.f64 	%fd386, %fd96;
	setp.neu.f64 	%p193, %fd96, %fd386;
	neg.f64 	%fd388, %fd384;
	setp.eq.s64 	%p194, %rd16, -9223372036854775808;
	selp.f64 	%fd389, %fd388, %fd384, %p194;
	selp.f64 	%fd390, %fd389, %fd384, %p192;
	selp.f64 	%fd391, 0dFFF8000000000000, %fd390, %p193;
	selp.f64 	%fd631, %fd391, %fd390, %p192;
$L__BB0_110:
	add.f64 	%fd393, %fd96, %fd1;
	{
	.reg .b32 %temp; 
	mov.b64 	{%temp, %r237}, %fd393;
	}
	and.b32  	%r238, %r237, 2146435072;
	setp.ne.s32 	%p198, %r238, 2146435072;
	@%p198 bra 	$L__BB0_115;
	setp.num.f64 	%p199, %fd96, %fd96;
	@%p199 bra 	$L__BB0_113;
	add.rn.f64 	%fd631, %fd1, %fd96;
	bra.uni 	$L__BB0_115;
$L__BB0_113:
	abs.f64 	%fd394, %fd96;
	setp.neu.f64 	%p200, %fd394, 0d7FF0000000000000;
	@%p200 bra 	$L__BB0_115;
	setp.gt.u32 	%p201, %r3, 1;
	selp.b32 	%r239, 2146435072, 0, %p201;
	setp.lt.s32 	%p202, %r20, 0;
	xor.b32  	%r240, %r239, 2146435072;
	selp.b32 	%r241, %r240, %r239, %p202;
	mov.b32 	%r242, 0;
	mov.b64 	%fd631, {%r242, %r241};
$L__BB0_115:
	setp.eq.s32 	%p203, %r3, 1;
	setp.ne.s32 	%p204, %r1, 0;
	setp.eq.f64 	%p205, %fd96, 0d0000000000000000;
	selp.f64 	%fd395, 0d3FF0000000000000, %fd631, %p205;
	selp.f64 	%fd103, 0d3FF0000000000000, %fd395, %p203;
	{
	.reg .b32 %temp; 
	mov.b64 	{%temp, %r21}, %fd103;
	}
	shr.u32 	%r243, %r21, 20;
	and.b32  	%r244, %r243, 2047;
	add.s32 	%r245, %r244, -1012;
	mov.b64 	%rd53, %fd103;
	shl.b64 	%rd17, %rd53, %r245;
	@%p204 bra 	$L__BB0_117;
	setp.eq.s64 	%p209, %rd17, -9223372036854775808;
	abs.f64 	%fd404, %fd103;
	setp.neu.f64 	%p210, %fd404, 0d3FE0000000000000;
	selp.b32 	%r246, %r5, 0, %p209;
	selp.b32 	%r247, %r246, 0, %p210;
	setp.lt.s32 	%p211, %r21, 0;
	or.b32  	%r248, %r247, 2146435072;
	selp.b32 	%r249, %r248, %r247, %p211;
	mov.b32 	%r250, 0;
	mov.b64 	%fd633, {%r250, %r249};
	bra.uni 	$L__BB0_118;
$L__BB0_117:
	{ // callseq 15, 0
	.param .b64 param0;
	st.param.f64 	[param0], %fd1;
	.param .b64 param1;
	st.param.f64 	[param1], %fd103;
	.param .b64 retval0;
	call.uni (retval0), 
	__internal_accurate_pow, 
	(
	param0, 
	param1
	);
	ld.param.f64 	%fd396, [retval0];
	} // callseq 15
	setp.lt.s32 	%p206, %r5, 0;
	cvt.rzi.f64.f64 	%fd398, %fd103;
	setp.neu.f64 	%p207, %fd103, %fd398;
	neg.f64 	%fd400, %fd396;
	setp.eq.s64 	%p208, %rd17, -9223372036854775808;
	selp.f64 	%fd401, %fd400, %fd396, %p208;
	selp.f64 	%fd402, %fd401, %fd396, %p206;
	selp.f64 	%fd403, 0dFFF8000000000000, %fd402, %p207;
	selp.f64 	%fd633, %fd403, %fd402, %p206;
$L__BB0_118:
	add.f64 	%fd405, %fd103, %fd1;
	{
	.reg .b32 %temp; 
	mov.b64 	{%temp, %r251}, %fd405;
	}
	and.b32  	%r252, %r251, 2146435072;
	setp.ne.s32 	%p212, %r252, 2146435072;
	@%p212 bra 	$L__BB0_123;
	setp.num.f64 	%p213, %fd103, %fd103;
	@%p213 bra 	$L__BB0_121;
	add.rn.f64 	%fd633, %fd1, %fd103;
	bra.uni 	$L__BB0_123;
$L__BB0_121:
	abs.f64 	%fd406, %fd103;
	setp.neu.f64 	%p214, %fd406, 0d7FF0000000000000;
	@%p214 bra 	$L__BB0_123;
	setp.gt.u32 	%p215, %r3, 1;
	selp.b32 	%r253, 2146435072, 0, %p215;
	setp.lt.s32 	%p216, %r21, 0;
	xor.b32  	%r254, %r253, 2146435072;
	selp.b32 	%r255, %r254, %r253, %p216;
	mov.b32 	%r256, 0;
	mov.b64 	%fd633, {%r256, %r255};
$L__BB0_123:
	setp.eq.s32 	%p217, %r3, 1;
	setp.ne.s32 	%p218, %r1, 0;
	setp.eq.f64 	%p219, %fd103, 0d0000000000000000;
	selp.f64 	%fd407, 0d3FF0000000000000, %fd633, %p219;
	selp.f64 	%fd110, 0d3FF0000000000000, %fd407, %p217;
	{
	.reg .b32 %temp; 
	mov.b64 	{%temp, %r22}, %fd110;
	}
	shr.u32 	%r257, %r22, 20;
	and.b32  	%r258, %r257, 2047;
	add.s32 	%r259, %r258, -1012;
	mov.b64 	%rd54, %fd110;
	shl.b64 	%rd18, %rd54, %r259;
	@%p218 bra 	$L__BB0_125;
	setp.eq.s64 	%p223, %rd18, -9223372036854775808;
	abs.f64 	%fd416, %fd110;
	setp.neu.f64 	%p224, %fd416, 0d3FE0000000000000;
	selp.b32 	%r260, %r5, 0, %p223;
	selp.b32 	%r261, %r260, 0, %p224;
	setp.lt.s32 	%p225, %r22, 0;
	or.b32  	%r262, %r261, 2146435072;
	selp.b32 	%r263, %r262, %r261, %p225;
	mov.b32 	%r264, 0;
	mov.b64 	%fd635, {%r264, %r263};
	bra.uni 	$L__BB0_126;
$L__BB0_125:
	{ // callseq 16, 0
	.param .b64 param0;
	st.param.f64 	[param0], %fd1;
	.param .b64 param1;
	st.param.f64 	[param1], %fd110;
	.param .b64 retval0;
	call.uni (retval0), 
	__internal_accurate_pow, 
	(
	param0, 
	param1
	);
	ld.param.f64 	%fd408, [retval0];
	} // callseq 16
	setp.lt.s32 	%p220, %r5, 0;
	cvt.rzi.f64.f64 	%fd410, %fd110;
	setp.neu.f64 	%p221, %fd110, %fd410;
	neg.f64 	%fd412, %fd408;
	setp.eq.s64 	%p222, %rd18, -9223372036854775808;
	selp.f64 	%fd413, %fd412, %fd408, %p222;
	selp.f64 	%fd414, %fd413, %fd408, %p220;
	selp.f64 	%fd415, 0dFFF8000000000000, %fd414, %p221;
	selp.f64 	%fd635, %fd415, %fd414, %p220;
$L__BB0_126:
	add.f64 	%fd417, %fd110, %fd1;
	{
	.reg .b32 %temp; 
	mov.b64 	{%temp, %r265}, %fd417;
	}
	and.b32  	%r266, %r265, 2146435072;
	setp.ne.s32 	%p226, %r266, 2146435072;
	@%p226 bra 	$L__BB0_131;
	setp.num.f64 	%p227, %fd110, %fd110;
	@%p227 bra 	$L__BB0_129;
	add.rn.f64 	%fd635, %fd1, %fd110;
	bra.uni 	$L__BB0_131;
$L__BB0_129:
	abs.f64 	%fd418, %fd110;
	setp.neu.f64 	%p228, %fd418, 0d7FF0000000000000;
	@%p228 bra 	$L__BB0_131;
	setp.gt.u32 	%p229, %r3, 1;
	selp.b32 	%r267, 2146435072, 0, %p229;
	setp.lt.s32 	%p230, %r22, 0;
	xor.b32  	%r268, %r267, 2146435072;
	selp.b32 	%r269, %r268, %r267, %p230;
	mov.b32 	%r270, 0;
	mov.b64 	%fd635, {%r270, %r269};
$L__BB0_131:
	setp.eq.s32 	%p231, %r3, 1;
	setp.ne.s32 	%p232, %r1, 0;
	setp.eq.f64 	%p233, %fd110, 0d0000000000000000;
	selp.f64 	%fd419, 0d3FF0000000000000, %fd635, %p233;
	selp.f64 	%fd117, 0d3FF0000000000000, %fd419, %p231;
	{
	.reg .b32 %temp; 
	mov.b64 	{%temp, %r23}, %fd117;
	}
	shr.u32 	%r271, %r23, 20;
	and.b32  	%r272, %r271, 2047;
	add.s32 	%r273, %r272, -1012;
	mov.b64 	%rd55, %fd117;
	shl.b64 	%rd19, %rd55, %r273;
	@%p232 bra 	$L__BB0_133;
	setp.eq.s64 	%p237, %rd19, -9223372036854775808;
	abs.f64 	%fd428, %fd117;
	setp.neu.f64 	%p238, %fd428, 0d3FE0000000000000;
	selp.b32 	%r274, %r5, 0, %p237;
	selp.b32 	%r275, %r274, 0, %p238;
	setp.lt.s32 	%p239, %r23, 0;
	or.b32  	%r276, %r275, 2146435072;
	selp.b32 	%r277, %r276, %r275, %p239;
	mov.b32 	%r278, 0;
	mov.b64 	%fd637, {%r278, %r277};
	bra.uni 	$L__BB0_134;
$L__BB0_133:
	{ // callseq 17, 0
	.param .b64 param0;
	st.param.f64 	[param0], %fd1;
	.param .b64 param1;
	st.param.f64 	[param1], %fd117;
	.param .b64 retval0;
	call.uni (retval0), 
	__internal_accurate_pow, 
	(
	param0, 
	param1
	);
	ld.param.f64 	%fd420, [retval0];
	} // callseq 17
	setp.lt.s32 	%p234, %r5, 0;
	cvt.rzi.f64.f64 	%fd422, %fd117;
	setp.neu.f64 	%p235, %fd117, %fd422;
	neg.f64 	%fd424, %fd420;
	setp.eq.s64 	%p236, %rd19, -9223372036854775808;
	selp.f64 	%fd425, %fd424, %fd420, %p236;
	selp.f64 	%fd426, %fd425, %fd420, %p234;
	selp.f64 	%fd427, 0dFFF8000000000000, %fd426, %p235;
	selp.f64 	%fd637, %fd427, %fd426, %p234;
$L__BB0_134:
	add.f64 	%fd429, %fd117, %fd1;
	{
	.reg .b32 %temp; 
	mov.b64 	{%temp, %r279}, %fd429;
	}
	and.b32  	%r280, %r279, 2146435072;
	setp.ne.s32 	%p240, %r280, 2146435072;
	@%p240 bra 	$L__BB0_139;
	setp.num.f64 	%p241, %fd117, %fd117;
	@%p241 bra 	$L__BB0_137;
	add.rn.f64 	%fd637, %fd1, %fd117;
	bra.uni 	$L__BB0_139;
$L__BB0_137:
	abs.f64 	%fd430, %fd117;
	setp.neu.f64 	%p242, %fd430, 0d7FF0000000000000;
	@%p242 bra 	$L__BB0_139;
	setp.gt.u32 	%p243, %r3, 1;
	selp.b32 	%r281, 2146435072, 0, %p243;
	setp.lt.s32 	%p244, %r23, 0;
	xor.b32  	%r282, %r281, 2146435072;
	selp.b32 	%r283, %r282, %r281, %p244;
	mov.b32 	%r284, 0;
	mov.b64 	%fd637, {%r284, %r283};
$L__BB0_139:
	setp.eq.s32 	%p245, %r3, 1;
	setp.ne.s32 	%p246, %r1, 0;
	setp.eq.f64 	%p247, %fd117, 0d0000000000000000;
	selp.f64 	%fd431, 0d3FF0000000000000, %fd637, %p247;
	selp.f64 	%fd124, 0d3FF0000000000000, %fd431, %p245;
	{
	.reg .b32 %temp; 
	mov.b64 	{%temp, %r24}, %fd124;
	}
	shr.u32 	%r285, %r24, 20;
	and.b32  	%r286, %r285, 2047;
	add.s32 	%r287, %r286, -1012;
	mov.b64 	%rd56, %fd124;
	shl.b64 	%rd20, %rd56, %r287;
	@%p246 bra 	$L__BB0_141;
	setp.eq.s64 	%p251, %rd20, -9223372036854775808;
	abs.f64 	%fd440, %fd124;
	setp.neu.f64 	%p252, %fd440, 0d3FE0000000000000;
	selp.b32 	%r288, %r5, 0, %p251;
	selp.b32 	%r289, %r288, 0, %p252;
	setp.lt.s32 	%p253, %r24, 0;
	or.b32  	%r290, %r289, 2146435072;
	selp.b32 	%r291, %r290, %r289, %p253;
	mov.b32 	%r292, 0;
	mov.b64 	%fd639, {%r292, %r291};
	bra.uni 	$L__BB0_142;
$L__BB0_141:
	{ // callseq 18, 0
	.param .b64 param0;
	st.param.f64 	[param0], %fd1;
	.param .b64 param1;
	st.param.f64 	[param1], %fd124;
	.param .b64 retval0;
	call.uni (retval0), 
	__internal_accurate_pow, 
	(
	param0, 
	param1
	);
	ld.param.f64 	%fd432, [retval0];
	} // callseq 18
	setp.lt.s32 	%p248, %r5, 0;
	cvt.rzi.f64.f64 	%fd434, %fd124;
	setp.neu.f64 	%p249, %fd124, %fd434;
	neg.f64 	%fd436, %fd432;
	setp.eq.s64 	%p250, %rd20, -9223372036854775808;
	selp.f64 	%fd437, %fd436, %fd432, %p250;
	selp.f64 	%fd438, %fd437, %fd432, %p248;
	selp.f64 	%fd439, 0dFFF8000000000000, %fd438, %p249;
	selp.f64 	%fd639, %fd439, %fd438, %p248;
$L__BB0_142:
	add.f64 	%fd441, %fd124, %fd1;
	{
	.reg .b32 %temp; 
	mov.b64 	{%temp, %r293}, %fd441;
	}
	and.b32  	%r294, %r293, 2146435072;
	setp.ne.s32 	%p254, %r294, 2146435072;
	@%p254 bra 	$L__BB0_147;
	setp.num.f64 	%p255, %fd124, %fd124;
	@%p255 bra 	$L__BB0_145;
	add.rn.f64 	%fd639, %fd1, %fd124;
	bra.uni 	$L__BB0_147;
$L__BB0_145:
	abs.f64 	%fd442, %fd124;
	setp.neu.f64 	%p256, %fd442, 0d7FF0000000000000;
	@%p256 bra 	$L__BB0_147;
	setp.gt.u32 	%p257, %r3, 1;
	selp.b32 	%r295, 2146435072, 0, %p257;
	setp.lt.s32 	%p258, %r24, 0;
	xor.b32  	%r296, %r295, 2146435072;
	selp.b32 	%r297, %r296, %r295, %p258;
	mov.b32 	%r298, 0;
	mov.b64 	%fd639, {%r298, %r297};
$L__BB0_147:
	setp.eq.s32 	%p259, %r3, 1;
	setp.ne.s32 	%p260, %r1, 0;
	setp.eq.f64 	%p261, %fd124, 0d0000000000000000;
	selp.f64 	%fd443, 0d3FF0000000000000, %fd639, %p261;
	selp.f64 	%fd131, 0d3FF0000000000000, %fd443, %p259;
	{
	.reg .b32 %temp; 
	mov.b64 	{%temp, %r25}, %fd131;
	}
	shr.u32 	%r299, %r25, 20;
	and.b32  	%r300, %r299, 2047;
	add.s32 	%r301, %r300, -1012;
	mov.b64 	%rd57, %fd131;
	shl.b64 	%rd21, %rd57, %r301;
	@%p260 bra 	$L__BB0_149;
	setp.eq.s64 	%p265, %rd21, -9223372036854775808;
	abs.f64 	%fd452, %fd131;
	setp.neu.f64 	%p266, %fd452, 0d3FE0000000000000;
	selp.b32 	%r302, %r5, 0, %p265;
	selp.b32 	%r303, %r302, 0, %p266;
	setp.lt.s32 	%p267, %r25, 0;
	or.b32  	%r304, %r303, 2146435072;
	selp.b32 	%r305, %r304, %r303, %p267;
	mov.b32 	%r306, 0;
	mov.b64 	%fd641, {%r306, %r305};
	bra.uni 	$L__BB0_150;
$L__BB0_149:
	{ // callseq 19, 0
	.param .b64 param0;
	st.param.f64 	[param0], %fd1;
	.param .b64 param1;
	st.param.f64 	[param1], %fd131;
	.param .b64 retval0;
	call.uni (retval0), 
	__internal_accurate_pow, 
	(
	param0, 
	param1
	);
	ld.param.f64 	%fd444, [retval0];
	} // callseq 19
	setp.lt.s32 	%p262, %r5, 0;
	cvt.rzi.f64.f64 	%fd446, %fd131;
	setp.neu.f64 	%p263, %fd131, %fd446;
	neg.f64 	%fd448, %fd444;
	setp.eq.s64 	%p264, %rd21, -9223372036854775808;
	selp.f64 	%fd449, %fd448, %fd444, %p264;
	selp.f64 	%fd450, %fd449, %fd444, %p262;
	selp.f64 	%fd451, 0dFFF8000000000000, %fd450, %p263;
	selp.f64 	%fd641, %fd451, %fd450, %p262;
$L__BB0_150:
	add.f64 	%fd453, %fd131, %fd1;
	{
	.reg .b32 %temp; 
	mov.b64 	{%temp, %r307}, %fd453;
	}
	and.b32  	%r308, %r307, 2146435072;
	setp.ne.s32 	%p268, %r308, 2146435072;
	@%p268 bra 	$L__BB0_155;
	setp.num.f64 	%p269, %fd131, %fd131;
	@%p269 bra 	$L__BB0_153;
	add.rn.f64 	%fd641, %fd1, %fd131;
	bra.uni 	$L__BB0_155;
$L__BB0_153:
	abs.f64 	%fd454, %fd131;
	setp.neu.f64 	%p270, %fd454, 0d7FF0000000000000;
	@%p270 bra 	$L__BB0_155;
	setp.gt.u32 	%p271, %r3, 1;
	selp.b32 	%r309, 2146435072, 0, %p271;
	setp.lt.s32 	%p272, %r25, 0;
	xor.b32  	%r310, %r309, 2146435072;
	selp.b32 	%r311, %r310, %r309, %p272;
	mov.b32 	%r312, 0;
	mov.b64 	%fd641, {%r312, %r311};
$L__BB0_155:
	setp.eq.s32 	%p273, %r3, 1;
	setp.ne.s32 	%p274, %r1, 0;
	setp.eq.f64 	%p275, %fd131, 0d0000000000000000;
	selp.f64 	%fd455, 0d3FF0000000000000, %fd641, %p275;
	selp.f64 	%fd138, 0d3FF0000000000000, %fd455, %p273;
	{
	.reg .b32 %temp; 
	mov.b64 	{%temp, %r26}, %fd138;
	}
	shr.u32 	%r313, %r26, 20;
	and.b32  	%r314, %r313, 2047;
	add.s32 	%r315, %r314, -1012;
	mov.b64 	%rd58, %fd138;
	shl.b64 	%rd22, %rd58, %r315;
	@%p274 bra 	$L__BB0_157;
	setp.eq.s64 	%p279, %rd22, -9223372036854775808;
	abs.f64 	%fd464, %fd138;
	setp.neu.f64 	%p280, %fd464, 0d3FE0000000000000;
	selp.b32 	%r316, %r5, 0, %p279;
	selp.b32 	%r317, %r316, 0, %p280;
	setp.lt.s32 	%p281, %r26, 0;
	or.b32  	%r318, %r317, 2146435072;
	selp.b32 	%r319, %r318, %r317, %p281;
	mov.b32 	%r320, 0;
	mov.b64 	%fd643, {%r320, %r319};
	bra.uni 	$L__BB0_158;
$L__BB0_157:
	{ // callseq 20, 0
	.param .b64 param0;
	st.param.f64 	[param0], %fd1;
	.param .b64 param1;
	st.param.f64 	[param1], %fd138;
	.param .b64 retval0;
	call.uni (retval0), 
	__internal_accurate_pow, 
	(
	param0, 
	param1
	);
	ld.param.f64 	%fd456, [retval0];
	} // callseq 20
	setp.lt.s32 	%p276, %r5, 0;
	cvt.rzi.f64.f64 	%fd458, %fd138;
	setp.neu.f64 	%p277, %fd138, %fd458;
	neg.f64 	%fd460, %fd456;
	setp.eq.s64 	%p278, %rd22, -9223372036854775808;
	selp.f64 	%fd461, %fd460, %fd456, %p278;
	selp.f64 	%fd462, %fd461, %fd456, %p276;
	selp.f64 	%fd463, 0dFFF8000000000000, %fd462, %p277;
	selp.f64 	%fd643, %fd463, %fd462, %p276;
$L__BB0_158:
	add.f64 	%fd465, %fd138, %fd1;
	{
	.reg .b32 %temp; 
	mov.b64 	{%temp, %r321}, %fd465;
	}
	and.b32  	%r322, %r321, 2146435072;
	setp.ne.s32 	%p282, %r322, 2146435072;
	@%p282 bra 	$L__BB0_163;
	setp.num.f64 	%p283, %fd138, %fd138;
	@%p283 bra 	$L__BB0_161;
	add.rn.f64 	%fd643, %fd1, %fd138;
	bra.uni 	$L__BB0_163;
$L__BB0_161:
	abs.f64 	%fd466, %fd138;
	setp.neu.f64 	%p284, %fd466, 0d7FF0000000000000;
	@%p284 bra 	$L__BB0_163;
	setp.gt.u32 	%p285, %r3, 1;
	selp.b32 	%r323, 2146435072, 0, %p285;
	setp.lt.s32 	%p286, %r26, 0;
	xor.b32  	%r324, %r323, 2146435072;
	selp.b32 	%r325, %r324, %r323, %p286;
	mov.b32 	%r326, 0;
	mov.b64 	%fd643, {%r326, %r325};
$L__BB0_163:
	setp.eq.s32 	%p287, %r3, 1;
	setp.ne.s32 	%p288, %r1, 0;
	setp.eq.f64 	%p289, %fd138, 0d0000000000000000;
	selp.f64 	%fd467, 0d3FF0000000000000, %fd643, %p289;
	selp.f64 	%fd145, 0d3FF0000000000000, %fd467, %p287;
	{
	.reg .b32 %temp; 
	mov.b64 	{%temp, %r27}, %fd145;
	}
	shr.u32 	%r327, %r27, 20;
	and.b32  	%r328, %r327, 2047;
	add.s32 	%r329, %r328, -1012;
	mov.b64 	%rd59, %fd145;
	shl.b64 	%rd23, %rd59, %r329;
	@%p288 bra 	$L__BB0_165;
	setp.eq.s64 	%p293, %rd23, -9223372036854775808;
	abs.f64 	%fd476, %fd145;
	setp.neu.f64 	%p294, %fd476, 0d3FE0000000000000;
	selp.b32 	%r330, %r5, 0, %p293;
	selp.b32 	%r331, %r330, 0, %p294;
	setp.lt.s32 	%p295, %r27, 0;
	or.b32  	%r332, %r331, 2146435072;
	selp.b32 	%r333, %r332, %r331, %p295;
	mov.b32 	%r334, 0;
	mov.b64 	%fd645, {%r334, %r333};
	bra.uni 	$L__BB0_166;
$L__BB0_165:
	{ // callseq 21, 0
	.param .b64 param0;
	st.param.f64 	[param0], %fd1;
	.param .b64 param1;
	st.param.f64 	[param1], %fd145;
	.param .b64 retval0;
	call.uni (retval0), 
	__internal_accurate_pow, 
	(
	param0, 
	param1
	);
	ld.param.f64 	%fd468, [retval0];
	} // callseq 21
	setp.lt.s32 	%p290, %r5, 0;
	cvt.rzi.f64.f64 	%fd470, %fd145;
	setp.neu.f64 	%p291, %fd145, %fd470;
	neg.f64 	%fd472, %fd468;
	setp.eq.s64 	%p292, %rd23, -9223372036854775808;
	selp.f64 	%fd473, %fd472, %fd468, %p292;
	selp.f64 	%fd474, %fd473, %fd468, %p290;
	selp.f64 	%fd475, 0dFFF8000000000000, %fd474, %p291;
	selp.f64 	%fd645, %fd475, %fd474, %p290;
$L__BB0_166:
	add.f64 	%fd477, %fd145, %fd1;
	{
	.reg .b32 %temp; 
	mov.b64 	{%temp, %r335}, %fd477;
	}
	and.b32  	%r336, %r335, 2146435072;
	setp.ne.s32 	%p296, %r336, 2146435072;
	@%p296 bra 	$L__BB0_171;
	setp.num.f64 	%p297, %fd145, %fd145;
	@%p297 bra 	$L__BB0_169;
	add.rn.f64 	%fd645, %fd1, %fd145;
	bra.uni 	$L__BB0_171;
$L__BB0_169:
	abs.f64 	%fd478, %fd145;
	setp.neu.f64 	%p298, %fd478, 0d7FF0000000000000;
	@%p298 bra 	$L__BB0_171;
	setp.gt.u32 	%p299, %r3, 1;
	selp.b32 	%r337, 2146435072, 0, %p299;
	setp.lt.s32 	%p300, %r27, 0;
	xor.b32  	%r338, %r337, 2146435072;
	selp.b32 	%r339, %r338, %r337, %p300;
	mov.b32 	%r340, 0;
	mov.b64 	%fd645, {%r340, %r339};
$L__BB0_171:
	setp.eq.s32 	%p301, %r3, 1;
	setp.ne.s32 	%p302, %r1, 0;
	setp.eq.f64 	%p303, %fd145, 0d0000000000000000;
	selp.f64 	%fd479, 0d3FF0000000000000, %fd645, %p303;
	selp.f64 	%fd152, 0d3FF0000000000000, %fd479, %p301;
	{
	.reg .b32 %temp; 
	mov.b64 	{%temp, %r28}, %fd152;
	}
	shr.u32 	%r341, %r28, 20;
	and.b32  	%r342, %r341, 2047;
	add.s32 	%r343, %r342, -1012;
	mov.b64 	%rd60, %fd152;
	shl.b64 	%rd24, %rd60, %r343;
	@%p302 bra 	$L__BB0_173;
	setp.eq.s64 	%p307, %rd24, -9223372036854775808;
	abs.f64 	%fd488, %fd152;
	setp.neu.f64 	%p308, %fd488, 0d3FE0000000000000;
	selp.b32 	%r344, %r5, 0, %p307;
	selp.b32 	%r345, %r344, 0, %p308;
	setp.lt.s32 	%p309, %r28, 0;
	or.b32  	%r346, %r345, 2146435072;
	selp.b32 	%r347, %r346, %r345, %p309;
	mov.b32 	%r348, 0;
	mov.b64 	%fd647, {%r348, %r347};
	bra.uni 	$L__BB0_174;
$L__BB0_173:
	{ // callseq 22, 0
	.param .b64 param0;
	st.param.f64 	[param0], %fd1;
	.param .b64 param1;
	st.param.f64 	[param1], %fd152;
	.param .b64 retval0;
	call.uni (retval0), 
	__internal_accurate_pow, 
	(
	param0, 
	param1
	);
	ld.param.f64 	%fd480, [retval0];
	} // callseq 22
	setp.lt.s32 	%p304, %r5, 0;
	cvt.rzi.f64.f64 	%fd482, %fd152;
	setp.neu.f64 	%p305, %fd152, %fd482;
	neg.f64 	%fd484, %fd480;
	setp.eq.s64 	%p306, %rd24, -9223372036854775808;
	selp.f64 	%fd485, %fd484, %fd480, %p306;
	selp.f64 	%fd486, %fd485, %fd480, %p304;
	selp.f64 	%fd487, 0dFFF8000000000000, %fd486, %p305;
	selp.f64 	%fd647, %fd487, %fd486, %p304;
$L__BB0_174:
	add.f64 	%fd489, %fd152, %fd1;
	{
	.reg .b32 %temp; 
	mov.b64 	{%temp, %r349}, %fd489;
	}
	and.b32  	%r350, %r349, 2146435072;
	setp.ne.s32 	%p310, %r350, 2146435072;
	@%p310 bra 	$L__BB0_179;
	setp.num.f64 	%p311, %fd152, %fd152;
	@%p311 bra 	$L__BB0_177;
	add.rn.f64 	%fd647, %fd1, %fd152;
	bra.uni 	$L__BB0_179;
$L__BB0_177:
	abs.f64 	%fd490, %fd152;
	setp.neu.f64 	%p312, %fd490, 0d7FF0000000000000;
	@%p312 bra 	$L__BB0_179;
	setp.gt.u32 	%p313, %r3, 1;
	selp.b32 	%r351, 2146435072, 0, %p313;
	setp.lt.s32 	%p314, %r28, 0;
	xor.b32  	%r352, %r351, 2146435072;
	selp.b32 	%r353, %r352, %r351, %p314;
	mov.b32 	%r354, 0;
	mov.b64 	%fd647, {%r354, %r353};
$L__BB0_179:
	setp.eq.s32 	%p315, %r3, 1;
	setp.ne.s32 	%p316, %r1, 0;
	setp.eq.f64 	%p317, %fd152, 0d0000000000000000;
	selp.f64 	%fd491, 0d3FF0000000000000, %fd647, %p317;
	selp.f64 	%fd159, 0d3FF0000000000000, %fd491, %p315;
	{
	.reg .b32 %temp; 
	mov.b64 	{%temp, %r29}, %fd159;
	}
	shr.u32 	%r355, %r29, 20;
	and.b32  	%r356, %r355, 2047;
	add.s32 	%r357, %r356, -1012;
	mov.b64 	%rd61, %fd159;
	shl.b64 	%rd25, %rd61, %r357;
	@%p316 bra 	$L__BB0_181;
	setp.eq.s64 	%p321, %rd25, -9223372036854775808;
	abs.f64 	%fd500, %fd159;
	setp.neu.f64 	%p322, %fd500, 0d3FE0000000000000;
	selp.b32 	%r358, %r5, 0, %p321;
	selp.b32 	%r359, %r358, 0, %p322;
	setp.lt.s32 	%p323, %r29, 0;
	or.b32  	%r360, %r359, 2146435072;
	selp.b32 	%r361, %r360, %r359, %p323;
	mov.b32 	%r362, 0;
	mov.b64 	%fd649, {%r362, %r361};
	bra.uni 	$L__BB0_182;
$L__BB0_181:
	{ // callseq 23, 0
	.param .b64 param0;
	st.param.f64 	[param0], %fd1;
	.param .b64 param1;
	st.param.f64 	[param1], %fd159;
	.param .b64 retval0;
	call.uni (retval0), 
	__internal_accurate_pow, 
	(
	param0, 
	param1
	);
	ld.param.f64 	%fd492, [retval0];
	} // callseq 23
	setp.lt.s32 	%p318, %r5, 0;
	cvt.rzi.f64.f64 	%fd494, %fd159;
	setp.neu.f64 	%p319, %fd159, %fd494;
	neg.f64 	%fd496, %fd492;
	setp.eq.s64 	%p320, %rd25, -9223372036854775808;
	selp.f64 	%fd497, %fd496, %fd492, %p320;
	selp.f64 	%fd498, %fd497, %fd492, %p318;
	selp.f64 	%fd499, 0dFFF8000000000000, %fd498, %p319;
	selp.f64 	%fd649, %fd499, %fd498, %p318;
$L__BB0_182:
	add.f64 	%fd501, %fd159, %fd1;
	{
	.reg .b32 %temp; 
	mov.b64 	{%temp, %r363}, %fd501;
	}
	and.b32  	%r364, %r363, 2146435072;
	setp.ne.s32 	%p324, %r364, 2146435072;
	@%p324 bra 	$L__BB0_187;
	setp.num.f64 	%p325, %fd159, %fd159;
	@%p325 bra 	$L__BB0_185;
	add.rn.f64 	%fd649, %fd1, %fd159;
	bra.uni 	$L__BB0_187;
$L__BB0_185:
	abs.f64 	%fd502, %fd159;
	setp.neu.f64 	%p326, %fd502, 0d7FF0000000000000;
	@%p326 bra 	$L__BB0_187;
	setp.gt.u32 	%p327, %r3, 1;
	selp.b32 	%r365, 2146435072, 0, %p327;
	setp.lt.s32 	%p328, %r29, 0;
	xor.b32  	%r366, %r365, 2146435072;
	selp.b32 	%r367, %r366, %r365, %p328;
	mov.b32 	%r368, 0;
	mov.b64 	%fd649, {%r368, %r367};
$L__BB0_187:
	setp.eq.s32 	%p329, %r3, 1;
	setp.ne.s32 	%p330, %r1, 0;
	setp.eq.f64 	%p331, %fd159, 0d0000000000000000;
	selp.f64 	%fd503, 0d3FF0000000000000, %fd649, %p331;
	selp.f64 	%fd166, 0d3FF0000000000000, %fd503, %p329;
	{
	.reg .b32 %temp; 
	mov.b64 	{%temp, %r30}, %fd166;
	}
	shr.u32 	%r369, %r30, 20;
	and.b32  	%r370, %r369, 2047;
	add.s32 	%r371, %r370, -1012;
	mov.b64 	%rd62, %fd166;
	shl.b64 	%rd26, %rd62, %r371;
	@%p330 bra 	$L__BB0_189;
	setp.eq.s64 	%p335, %rd26, -9223372036854775808;
	abs.f64 	%fd512, %fd166;
	setp.neu.f64 	%p336, %fd512, 0d3FE0000000000000;
	selp.b32 	%r372, %r5, 0, %p335;
	selp.b32 	%r373, %r372, 0, %p336;
	setp.lt.s32 	%p337, %r30, 0;
	or.b32  	%r374, %r373, 2146435072;
	selp.b32 	%r375, %r374, %r373, %p337;
	mov.b32 	%r376, 0;
	mov.b64 	%fd651, {%r376, %r375};
	bra.uni 	$L__BB0_190;
$L__BB0_189:
	{ // callseq 24, 0
	.param .b64 param0;
	st.param.f64 	[param0], %fd1;
	.param .b64 param1;
	st.param.f64 	[param1], %fd166;
	.param .b64 retval0;
	call.uni (retval0), 
	__internal_accurate_pow, 
	(
	param0, 
	param1
	);
	ld.param.f64 	%fd504, [retval0];
	} // callseq 24
	setp.lt.s32 	%p332, %r5, 0;
	cvt.rzi.f64.f64 	%fd506, %fd166;
	setp.neu.f64 	%p333, %fd166, %fd506;
	neg.f64 	%fd508, %fd504;
	setp.eq.s64 	%p334, %rd26, -9223372036854775808;
	selp.f64 	%fd509, %fd508, %fd504, %p334;
	selp.f64 	%fd510, %fd509, %fd504, %p332;
	selp.f64 	%fd511, 0dFFF8000000000000, %fd510, %p333;
	selp.f64 	%fd651, %fd511, %fd510, %p332;
$L__BB0_190:
	add.f64 	%fd513, %fd166, %fd1;
	{
	.reg .b32 %temp; 
	mov.b64 	{%temp, %r377}, %fd513;
	}
	and.b32  	%r378, %r377, 2146435072;
	setp.ne.s32 	%p338, %r378, 2146435072;
	@%p338 bra 	$L__BB0_195;
	setp.num.f64 	%p339, %fd166, %fd166;
	@%p339 bra 	$L__BB0_193;
	add.rn.f64 	%fd651, %fd1, %fd166;
	bra.uni 	$L__BB0_195;
$L__BB0_193:
	abs.f64 	%fd514, %fd166;
	setp.neu.f64 	%p340, %fd514, 0d7FF0000000000000;
	@%p340 bra 	$L__BB0_195;
	setp.gt.u32 	%p341, %r3, 1;
	selp.b32 	%r379, 2146435072, 0, %p341;
	setp.lt.s32 	%p342, %r30, 0;
	xor.b32  	%r380, %r379, 2146435072;
	selp.b32 	%r381, %r380, %r379, %p342;
	mov.b32 	%r382, 0;
	mov.b64 	%fd651, {%r382, %r381};
$L__BB0_195:
	setp.eq.s32 	%p343, %r3, 1;
	setp.ne.s32 	%p344, %r1, 0;
	setp.eq.f64 	%p345, %fd166, 0d0000000000000000;
	selp.f64 	%fd515, 0d3FF0000000000000, %fd651, %p345;
	selp.f64 	%fd173, 0d3FF0000000000000, %fd515, %p343;
	{
	.reg .b32 %temp; 
	mov.b64 	{%temp, %r31}, %fd173;
	}
	shr.u32 	%r383, %r31, 20;
	and.b32  	%r384, %r383, 2047;
	add.s32 	%r385, %r384, -1012;
	mov.b64 	%rd63, %fd173;
	shl.b64 	%rd27, %rd63, %r385;
	@%p344 bra 	$L__BB0_197;
	setp.eq.s64 	%p349, %rd27, -9223372036854775808;
	abs.f64 	%fd524, %fd173;
	setp.neu.f64 	%p350, %fd524, 0d3FE0000000000000;
	selp.b32 	%r386, %r5, 0, %p349;
	selp.b32 	%r387, %r386, 0, %p350;
	setp.lt.s32 	%p351, %r31, 0;
	or.b32  	%r388, %r387, 2146435072;
	selp.b32 	%r389, %r388, %r387, %p351;
	mov.b32 	%r390, 0;
	mov.b64 	%fd653, {%r390, %r389};
	bra.uni 	$L__BB0_198;
$L__BB0_197:
	{ // callseq 25, 0
	.param .b64 param0;
	st.param.f64 	[param0], %fd1;
	.param .b64 param1;
	st.param.f64 	[param1], %fd173;
	.param .b64 retval0;
	call.uni (retval0), 
	__internal_accurate_pow, 
	(
	param0, 
	param1
	);
	ld.param.f64 	%fd516, [retval0];
	} // callseq 25
	setp.lt.s32 	%p346, %r5, 0;
	cvt.rzi.f64.f64 	%fd518, %fd173;
	setp.neu.f64 	%p347, %fd173, %fd518;
	neg.f64 	%fd520, %fd516;
	setp.eq.s64 	%p348, %rd27, -9223372036854775808;
	selp.f64 	%fd521, %fd520, %fd516, %p348;
	selp.f64 	%fd522, %fd521, %fd516, %p346;
	selp.f64 	%fd523, 0dFFF8000000000000, %fd522, %p347;
	selp.f64 	%fd653, %fd523, %fd522, %p346;
$L__BB0_198:
	add.f64 	%fd525, %fd173, %fd1;
	{
	.reg .b32 %temp; 
	mov.b64 	{%temp, %r391}, %fd525;
	}
	and.b32  	%r392, %r391, 2146435072;
	setp.ne.s32 	%p352, %r392, 2146435072;
	@%p352 bra 	$L__BB0_203;
	setp.num.f64 	%p353, %fd173, %fd173;
	@%p353 bra 	$L__BB0_201;
	add.rn.f64 	%fd653, %fd1, %fd173;
	bra.uni 	$L__BB0_203;
$L__BB0_201:
	abs.f64 	%fd526, %fd173;
	setp.neu.f64 	%p354, %fd526, 0d7FF0000000000000;
	@%p354 bra 	$L__BB0_203;
	setp.gt.u32 	%p355, %r3, 1;
	selp.b32 	%r393, 2146435072, 0, %p355;
	setp.lt.s32 	%p356, %r31, 0;
	xor.b32  	%r394, %r393, 2146435072;
	selp.b32 	%r395, %r394, %r393, %p356;
	mov.b32 	%r396, 0;
	mov.b64 	%fd653, {%r396, %r395};
$L__BB0_203:
	setp.eq.s32 	%p357, %r3, 1;
	setp.ne.s32 	%p358, %r1, 0;
	setp.eq.f64 	%p359, %fd173, 0d0000000000000000;
	selp.f64 	%fd527, 0d3FF0000000000000, %fd653, %p359;
	selp.f64 	%fd180, 0d3FF0000000000000, %fd527, %p357;
	{
	.reg .b32 %temp; 
	mov.b64 	{%temp, %r32}, %fd180;
	}
	shr.u32 	%r397, %r32, 20;
	and.b32  	%r398, %r397, 2047;
	add.s32 	%r399, %r398, -1012;
	mov.b64 	%rd64, %fd180;
	shl.b64 	%rd28, %rd64, %r399;
	@%p358 bra 	$L__BB0_205;
	setp.eq.s64 	%p363, %rd28, -9223372036854775808;
	abs.f64 	%fd536, %fd180;
	setp.neu.f64 	%p364, %fd536, 0d3FE0000000000000;
	selp.b32 	%r400, %r5, 0, %p363;
	selp.b32 	%r401, %r400, 0, %p364;
	setp.lt.s32 	%p365, %r32, 0;
	or.b32  	%r402, %r401, 2146435072;
	selp.b32 	%r403, %r402, %r401, %p365;
	mov.b32 	%r404, 0;
	mov.b64 	%fd655, {%r404, %r403};
	bra.uni 	$L__BB0_206;
$L__BB0_205:
	{ // callseq 26, 0
	.param .b64 param0;
	st.param.f64 	[param0], %fd1;
	.param .b64 param1;
	st.param.f64 	[param1], %fd180;
	.param .b64 retval0;
	call.uni (retval0), 
	__internal_accurate_pow, 
	(
	param0, 
	param1
	);
	ld.param.f64 	%fd528, [retval0];
	} // callseq 26
	setp.lt.s32 	%p360, %r5, 0;
	cvt.rzi.f64.f64 	%fd530, %fd180;
	setp.neu.f64 	%p361, %fd180, %fd530;
	neg.f64 	%fd532, %fd528;
	setp.eq.s64 	%p362, %rd28, -9223372036854775808;
	selp.f64 	%fd533, %fd532, %fd528, %p362;
	selp.f64 	%fd534, %fd533, %fd528, %p360;
	selp.f64 	%fd535, 0dFFF8000000000000, %fd534, %p361;
	selp.f64 	%fd655, %fd535, %fd534, %p360;
$L__BB0_206:
	add.f64 	%fd537, %fd180, %fd1;
	{
	.reg .b32 %temp; 
	mov.b64 	{%temp, %r405}, %fd537;
	}
	and.b32  	%r406, %r405, 2146435072;
	setp.ne.s32 	%p366, %r406, 2146435072;
	@%p366 bra 	$L__BB0_211;
	setp.num.f64 	%p367, %fd180, %fd180;
	@%p367 bra 	$L__BB0_209;
	add.rn.f64 	%fd655, %fd1, %fd180;
	bra.uni 	$L__BB0_211;
$L__BB0_209:
	abs.f64 	%fd538, %fd180;
	setp.neu.f64 	%p368, %fd538, 0d7FF0000000000000;
	@%p368 bra 	$L__BB0_211;
	setp.gt.u32 	%p369, %r3, 1;
	selp.b32 	%r407, 2146435072, 0, %p369;
	setp.lt.s32 	%p370, %r32, 0;
	xor.b32  	%r408, %r407, 2146435072;
	selp.b32 	%r409, %r408, %r407, %p370;
	mov.b32 	%r410, 0;
	mov.b64 	%fd655, {%r410, %r409};
$L__BB0_211:
	setp.eq.s32 	%p371, %r3, 1;
	setp.ne.s32 	%p372, %r1, 0;
	setp.eq.f64 	%p373, %fd180, 0d0000000000000000;
	selp.f64 	%fd539, 0d3FF0000000000000, %fd655, %p373;
	selp.f64 	%fd187, 0d3FF0000000000000, %fd539, %p371;
	{
	.reg .b32 %temp; 
	mov.b64 	{%temp, %r33}, %fd187;
	}
	shr.u32 	%r411, %r33, 20;
	and.b32  	%r412, %r411, 2047;
	add.s32 	%r413, %r412, -1012;
	mov.b64 	%rd65, %fd187;
	shl.b64 	%rd29, %rd65, %r413;
	@%p372 bra 	$L__BB0_213;
	setp.eq.s64 	%p377, %rd29, -9223372036854775808;
	abs.f64 	%fd548, %fd187;
	setp.neu.f64 	%p378, %fd548, 0d3FE0000000000000;
	selp.b32 	%r414, %r5, 0, %p377;
	selp.b32 	%r415, %r414, 0, %p378;
	setp.lt.s32 	%p379, %r33, 0;
	or.b32  	%r416, %r415, 2146435072;
	selp.b32 	%r417, %r416, %r415, %p379;
	mov.b32 	%r418, 0;
	mov.b64 	%fd657, {%r418, %r417};
	bra.uni 	$L__BB0_214;
$L__BB0_213:
	{ // callseq 27, 0
	.param .b64 param0;
	st.param.f64 	[param0], %fd1;
	.param .b64 param1;
	st.param.f64 	[param1], %fd187;
	.param .b64 retval0;
	call.uni (retval0), 
	__internal_accurate_pow, 
	(
	param0, 
	param1
	);
	ld.param.f64 	%fd540, [retval0];
	} // callseq 27
	setp.lt.s32 	%p374, %r5, 0;
	cvt.rzi.f64.f64 	%fd542, %fd187;
	setp.neu.f64 	%p375, %fd187, %fd542;
	neg.f64 	%fd544, %fd540;
	setp.eq.s64 	%p376, %rd29, -9223372036854775808;
	selp.f64 	%fd545, %fd544, %fd540, %p376;
	selp.f64 	%fd546, %fd545, %fd540, %p374;
	selp.f64 	%fd547, 0dFFF8000000000000, %fd546, %p375;
	selp.f64 	%fd657, %fd547, %fd546, %p374;
$L__BB0_214:
	add.f64 	%fd549, %fd187, %fd1;
	{
	.reg .b32 %temp; 
	mov.b64 	{%temp, %r419}, %fd549;
	}
	and.b32  	%r420, %r419, 2146435072;
	setp.ne.s32 	%p380, %r420, 2146435072;
	@%p380 bra 	$L__BB0_219;
	setp.num.f64 	%p381, %fd187, %fd187;
	@%p381 bra 	$L__BB0_217;
	add.rn.f64 	%fd657, %fd1, %fd187;
	bra.uni 	$L__BB0_219;
$L__BB0_217:
	abs.f64 	%fd550, %fd187;
	setp.neu.f64 	%p382, %fd550, 0d7FF0000000000000;
	@%p382 bra 	$L__BB0_219;
	setp.gt.u32 	%p383, %r3, 1;
	selp.b32 	%r421, 2146435072, 0, %p383;
	setp.lt.s32 	%p384, %r33, 0;
	xor.b32  	%r422, %r421, 2146435072;
	selp.b32 	%r423, %r422, %r421, %p384;
	mov.b32 	%r424, 0;
	mov.b64 	%fd657, {%r424, %r423};
$L__BB0_219:
	setp.eq.s32 	%p385, %r3, 1;
	setp.ne.s32 	%p386, %r1, 0;
	setp.eq.f64 	%p387, %fd187, 0d0000000000000000;
	selp.f64 	%fd551, 0d3FF0000000000000, %fd657, %p387;
	selp.f64 	%fd194, 0d3FF0000000000000, %fd551, %p385;
	{
	.reg .b32 %temp; 
	mov.b64 	{%temp, %r34}, %fd194;
	}
	shr.u32 	%r425, %r34, 20;
	and.b32  	%r426, %r425, 2047;
	add.s32 	%r427, %r426, -1012;
	mov.b64 	%rd66, %fd194;
	shl.b64 	%rd30, %rd66, %r427;
	@%p386 bra 	$L__BB0_221;
	setp.eq.s64 	%p391, %rd30, -9223372036854775808;
	abs.f64 	%fd560, %fd194;
	setp.neu.f64 	%p392, %fd560, 0d3FE0000000000000;
	selp.b32 	%r428, %r5, 0, %p391;
	selp.b32 	%r429, %r428, 0, %p392;
	setp.lt.s32 	%p393, %r34, 0;
	or.b32  	%r430, %r429, 2146435072;
	selp.b32 	%r431, %r430, %r429, %p393;
	mov.b32 	%r432, 0;
	mov.b64 	%fd659, {%r432, %r431};
	bra.uni 	$L__BB0_222;
$L__BB0_221:
	{ // callseq 28, 0
	.param .b64 param0;
	st.param.f64 	[param0], %fd1;
	.param .b64 param1;
	st.param.f64 	[param1], %fd194;
	.param .b64 retval0;
	call.uni (retval0), 
	__internal_accurate_pow, 
	(
	param0, 
	param1
	);
	ld.param.f64 	%fd552, [retval0];
	} // callseq 28
	setp.lt.s32 	%p388, %r5, 0;
	cvt.rzi.f64.f64 	%fd554, %fd194;
	setp.neu.f64 	%p389, %fd194, %fd554;
	neg.f64 	%fd556, %fd552;
	setp.eq.s64 	%p390, %rd30, -9223372036854775808;
	selp.f64 	%fd557, %fd556, %fd552, %p390;
	selp.f64 	%fd558, %fd557, %fd552, %p388;
	selp.f64 	%fd559, 0dFFF8000000000000, %fd558, %p389;
	selp.f64 	%fd659, %fd559, %fd558, %p388;
$L__BB0_222:
	add.f64 	%fd561, %fd194, %fd1;
	{
	.reg .b32 %temp; 
	mov.b64 	{%temp, %r433}, %fd561;
	}
	and.b32  	%r434, %r433, 2146435072;
	setp.ne.s32 	%p394, %r434, 2146435072;
	@%p394 bra 	$L__BB0_227;
	setp.num.f64 	%p395, %fd194, %fd194;
	@%p395 bra 	$L__BB0_225;
	add.rn.f64 	%fd659, %fd1, %fd194;
	bra.uni 	$L__BB0_227;
$L__BB0_225:
	abs.f64 	%fd562, %fd194;
	setp.neu.f64 	%p396, %fd562, 0d7FF0000000000000;
	@%p396 bra 	$L__BB0_227;
	setp.gt.u32 	%p397, %r3, 1;
	selp.b32 	%r435, 2146435072, 0, %p397;
	setp.lt.s32 	%p398, %r34, 0;
	xor.b32  	%r436, %r435, 2146435072;
	selp.b32 	%r437, %r436, %r435, %p398;
	mov.b32 	%r438, 0;
	mov.b64 	%fd659, {%r438, %r437};
$L__BB0_227:
	setp.eq.s32 	%p399, %r3, 1;
	setp.ne.s32 	%p400, %r1, 0;
	setp.eq.f64 	%p401, %fd194, 0d0000000000000000;
	selp.f64 	%fd563, 0d3FF0000000000000, %fd659, %p401;
	selp.f64 	%fd201, 0d3FF0000000000000, %fd563, %p399;
	{
	.reg .b32 %temp; 
	mov.b64 	{%temp, %r35}, %fd201;
	}
	shr.u32 	%r439, %r35, 20;
	and.b32  	%r440, %r439, 2047;
	add.s32 	%r441, %r440, -1012;
	mov.b64 	%rd67, %fd201;
	shl.b64 	%rd31, %rd67, %r441;
	@%p400 bra 	$L__BB0_229;
	setp.eq.s64 	%p405, %rd31, -9223372036854775808;
	abs.f64 	%fd572, %fd201;
	setp.neu.f64 	%p406, %fd572, 0d3FE0000000000000;
	selp.b32 	%r442, %r5, 0, %p405;
	selp.b32 	%r443, %r442, 0, %p406;
	setp.lt.s32 	%p407, %r35, 0;
	or.b32  	%r444, %r443, 2146435072;
	selp.b32 	%r445, %r444, %r443, %p407;
	mov.b32 	%r446, 0;
	mov.b64 	%fd661, {%r446, %r445};
	bra.uni 	$L__BB0_230;
$L__BB0_229:
	{ // callseq 29, 0
	.param .b64 param0;
	st.param.f64 	[param0], %fd1;
	.param .b64 param1;
	st.param.f64 	[param1], %fd201;
	.param .b64 retval0;
	call.uni (retval0), 
	__internal_accurate_pow, 
	(
	param0, 
	param1
	);
	ld.param.f64 	%fd564, [retval0];
	} // callseq 29
	setp.lt.s32 	%p402, %r5, 0;
	cvt.rzi.f64.f64 	%fd566, %fd201;
	setp.neu.f64 	%p403, %fd201, %fd566;
	neg.f64 	%fd568, %fd564;
	setp.eq.s64 	%p404, %rd31, -9223372036854775808;
	selp.f64 	%fd569, %fd568, %fd564, %p404;
	selp.f64 	%fd570, %fd569, %fd564, %p402;
	selp.f64 	%fd571, 0dFFF8000000000000, %fd570, %p403;
	selp.f64 	%fd661, %fd571, %fd570, %p402;
$L__BB0_230:
	add.f64 	%fd573, %fd201, %fd1;
	{
	.reg .b32 %temp; 
	mov.b64 	{%temp, %r447}, %fd573;
	}
	and.b32  	%r448, %r447, 2146435072;
	setp.ne.s32 	%p408, %r448, 2146435072;
	@%p408 bra 	$L__BB0_235;
	setp.num.f64 	%p409, %fd201, %fd201;
	@%p409 bra 	$L__BB0_233;
	add.rn.f64 	%fd661, %fd1, %fd201;
	bra.uni 	$L__BB0_235;
$L__BB0_233:
	abs.f64 	%fd574, %fd201;
	setp.neu.f64 	%p410, %fd574, 0d7FF0000000000000;
	@%p410 bra 	$L__BB0_235;
	setp.gt.u32 	%p411, %r3, 1;
	selp.b32 	%r449, 2146435072, 0, %p411;
	setp.lt.s32 	%p412, %r35, 0;
	xor.b32  	%r450, %r449, 2146435072;
	selp.b32 	%r451, %r450, %r449, %p412;
	mov.b32 	%r452, 0;
	mov.b64 	%fd661, {%r452, %r451};
$L__BB0_235:
	setp.eq.s32 	%p413, %r3, 1;
	setp.ne.s32 	%p414, %r1, 0;
	setp.eq.f64 	%p415, %fd201, 0d0000000000000000;
	selp.f64 	%fd575, 0d3FF0000000000000, %fd661, %p415;
	selp.f64 	%fd208, 0d3FF0000000000000, %fd575, %p413;
	{
	.reg .b32 %temp; 
	mov.b64 	{%temp, %r36}, %fd208;
	}
	shr.u32 	%r453, %r36, 20;
	and.b32  	%r454, %r453, 2047;
	add.s32 	%r455, %r454, -1012;
	mov.b64 	%rd68, %fd208;
	shl.b64 	%rd32, %rd68, %r455;
	@%p414 bra 	$L__BB0_237;
	setp.eq.s64 	%p419, %rd32, -9223372036854775808;
	abs.f64 	%fd584, %fd208;
	setp.neu.f64 	%p420, %fd584, 0d3FE0000000000000;
	selp.b32 	%r456, %r5, 0, %p419;
	selp.b32 	%r457, %r456, 0, %p420;
	setp.lt.s32 	%p421, %r36, 0;
	or.b32  	%r458, %r457, 2146435072;
	selp.b32 	%r459, %r458, %r457, %p421;
	mov.b32 	%r460, 0;
	mov.b64 	%fd663, {%r460, %r459};
	bra.uni 	$L__BB0_238;
$L__BB0_237:
	{ // callseq 30, 0
	.param .b64 param0;
	st.param.f64 	[param0], %fd1;
	.param .b64 param1;
	st.param.f64 	[param1], %fd208;
	.param .b64 retval0;
	call.uni (retval0), 
	__internal_accurate_pow, 
	(
	param0, 
	param1
	);
	ld.param.f64 	%fd576, [retval0];
	} // callseq 30
	setp.lt.s32 	%p416, %r5, 0;
	cvt.rzi.f64.f64 	%fd578, %fd208;
	setp.neu.f64 	%p417, %fd208, %fd578;
	neg.f64 	%fd580, %fd576;
	setp.eq.s64 	%p418, %rd32, -9223372036854775808;
	selp.f64 	%fd581, %fd580, %fd576, %p418;
	selp.f64 	%fd582, %fd581, %fd576, %p416;
	selp.f64 	%fd583, 0dFFF8000000000000, %fd582, %p417;
	selp.f64 	%fd663, %fd583, %fd582, %p416;
$L__BB0_238:
	add.f64 	%fd585, %fd208, %fd1;
	{
	.reg .b32 %temp; 
	mov.b64 	{%temp, %r461}, %fd585;
	}
	and.b32  	%r462, %r461, 2146435072;
	setp.ne.s32 	%p422, %r462, 2146435072;
	@%p422 bra 	$L__BB0_243;
	setp.num.f64 	%p423, %fd208, %fd208;
	@%p423 bra 	$L__BB0_241;
	add.rn.f64 	%fd663, %fd1, %fd208;
	bra.uni 	$L__BB0_243;
$L__BB0_241:
	abs.f64 	%fd586, %fd208;
	setp.neu.f64 	%p424, %fd586, 0d7FF0000000000000;
	@%p424 bra 	$L__BB0_243;
	setp.gt.u32 	%p425, %r3, 1;
	selp.b32 	%r463, 2146435072, 0, %p425;
	setp.lt.s32 	%p426, %r36, 0;
	xor.b32  	%r464, %r463, 2146435072;
	selp.b32 	%r465, %r464, %r463, %p426;
	mov.b32 	%r466, 0;
	mov.b64 	%fd663, {%r466, %r465};
$L__BB0_243:
	setp.eq.s32 	%p427, %r3, 1;
	setp.ne.s32 	%p428, %r1, 0;
	setp.eq.f64 	%p429, %fd208, 0d0000000000000000;
	selp.f64 	%fd587, 0d3FF0000000000000, %fd663, %p429;
	selp.f64 	%fd215, 0d3FF0000000000000, %fd587, %p427;
	{
	.reg .b32 %temp; 
	mov.b64 	{%temp, %r37}, %fd215;
	}
	shr.u32 	%r467, %r37, 20;
	and.b32  	%r468, %r467, 2047;
	add.s32 	%r469, %r468, -1012;
	mov.b64 	%rd69, %fd215;
	shl.b64 	%rd33, %rd69, %r469;
	@%p428 bra 	$L__BB0_245;
	setp.eq.s64 	%p433, %rd33, -9223372036854775808;
	abs.f64 	%fd596, %fd215;
	setp.neu.f64 	%p434, %fd596, 0d3FE0000000000000;
	selp.b32 	%r470, %r5, 0, %p433;
	selp.b32 	%r471, %r470, 0, %p434;
	setp.lt.s32 	%p435, %r37, 0;
	or.b32  	%r472, %r471, 2146435072;
	selp.b32 	%r473, %r472, %r471, %p435;
	mov.b32 	%r474, 0;
	mov.b64 	%fd665, {%r474, %r473};
	bra.uni 	$L__BB0_246;
$L__BB0_245:
	{ // callseq 31, 0
	.param .b64 param0;
	st.param.f64 	[param0], %fd1;
	.param .b64 param1;
	st.param.f64 	[param1], %fd215;
	.param .b64 retval0;
	call.uni (retval0), 
	__internal_accurate_pow, 
	(
	param0, 
	param1
	);
	ld.param.f64 	%fd588, [retval0];
	} // callseq 31
	setp.lt.s32 	%p430, %r5, 0;
	cvt.rzi.f64.f64 	%fd590, %fd215;
	setp.neu.f64 	%p431, %fd215, %fd590;
	neg.f64 	%fd592, %fd588;
	setp.eq.s64 	%p432, %rd33, -9223372036854775808;
	selp.f64 	%fd593, %fd592, %fd588, %p432;
	selp.f64 	%fd594, %fd593, %fd588, %p430;
	selp.f64 	%fd595, 0dFFF8000000000000, %fd594, %p431;
	selp.f64 	%fd665, %fd595, %fd594, %p430;
$L__BB0_246:
	add.f64 	%fd597, %fd215, %fd1;
	{
	.reg .b32 %temp; 
	mov.b64 	{%temp, %r475}, %fd597;
	}
	and.b32  	%r476, %r475, 2146435072;
	setp.ne.s32 	%p436, %r476, 2146435072;
	@%p436 bra 	$L__BB0_251;
	setp.num.f64 	%p437, %fd215, %fd215;
	@%p437 bra 	$L__BB0_249;
	add.rn.f64 	%fd665, %fd1, %fd215;
	bra.uni 	$L__BB0_251;
$L__BB0_249:
	abs.f64 	%fd598, %fd215;
	setp.neu.f64 	%p438, %fd598, 0d7FF0000000000000;
	@%p438 bra 	$L__BB0_251;
	setp.gt.u32 	%p439, %r3, 1;
	selp.b32 	%r477, 2146435072, 0, %p439;
	setp.lt.s32 	%p440, %r37, 0;
	xor.b32  	%r478, %r477, 2146435072;
	selp.b32 	%r479, %r478, %r477, %p440;
	mov.b32 	%r480, 0;
	mov.b64 	%fd665, {%r480, %r479};
$L__BB0_251:
	setp.eq.s32 	%p441, %r3, 1;
	setp.eq.f64 	%p442, %fd215, 0d0000000000000000;
	selp.f64 	%fd599, 0d3FF0000000000000, %fd665, %p442;
	selp.f64 	%fd600, 0d3FF0000000000000, %fd599, %p441;
	cvt.rn.f64.s32 	%fd601, %r2;
	add.f64 	%fd602, %fd600, %fd601;
	cvt.rzi.s32.f64 	%r481, %fd602;
	st.global.u32 	[%rd1], %r481;
$L__BB0_252:
	ret;

}
.func  (.param .b64 func_retval0) __internal_accurate_pow(
	.param .b64 __internal_accurate_pow_param_0,
	.param .b64 __internal_accurate_pow_param_1
)
{
	.reg .pred 	%p<8>;
	.reg .b32 	%r<49>;
	.reg .b32 	%f<3>;
	.reg .b64 	%fd<109>;

	ld.param.f64 	%fd10, [__internal_accurate_pow_param_0];
	ld.param.f64 	%fd11, [__internal_accurate_pow_param_1];
	{
	.reg .b32 %temp; 
	mov.b64 	{%temp, %r46}, %fd10;
	}
	{
	.reg .b32 %temp; 
	mov.b64 	{%r45, %temp}, %fd10;
	}
	shr.u32 	%r47, %r46, 20;
	setp.gt.u32 	%p1, %r46, 1048575;
	@%p1 bra 	$L__BB1_2;
	mul.f64 	%fd12, %fd10, 0d4350000000000000;
	{
	.reg .b32 %temp; 
	mov.b64 	{%temp, %r46}, %fd12;
	}
	{
	.reg .b32 %temp; 
	mov.b64 	{%r45, %temp}, %fd12;
	}
	shr.u32 	%r16, %r46, 20;
	add.s32 	%r47, %r16, -54;
$L__BB1_2:
	add.s32 	%r48, %r47, -1023;
	and.b32  	%r17, %r46, -2146435073;
	or.b32  	%r18, %r17, 1072693248;
	mov.b64 	%fd107, {%r45, %r18};
	setp.lt.u32 	%p2, %r18, 1073127583;
	@%p2 bra 	$L__BB1_4;
	{
	.reg .b32 %temp; 
	mov.b64 	{%r19, %temp}, %fd107;
	}
	{
	.reg .b32 %temp; 
	mov.b64 	{%temp, %r20}, %fd107;
	}
	add.s32 	%r21, %r20, -1048576;
	mov.b64 	%fd107, {%r19, %r21};
	add.s32 	%r48, %r47, -1022;
$L__BB1_4:
	add.f64 	%fd13, %fd107, 0dBFF0000000000000;
	add.f64 	%fd14, %fd107, 0d3FF0000000000000;
	rcp.approx.ftz.f64 	%fd15, %fd14;
	neg.f64 	%fd16, %fd14;
	fma.rn.f64 	%fd17, %fd16, %fd15, 0d3FF0000000000000;
	fma.rn.f64 	%fd18, %fd17, %fd17, %fd17;
	fma.rn.f64 	%fd19, %fd18, %fd15, %fd15;
	mul.f64 	%fd20, %fd13, %fd19;
	fma.rn.f64 	%fd21, %fd13, %fd19, %fd20;
	mul.f64 	%fd22, %fd21, %fd21;
	fma.rn.f64 	%fd23, %fd22, 0d3EB0F5FF7D2CAFE2, 0d3ED0F5D241AD3B5A;
	fma.rn.f64 	%fd24, %fd23, %fd22, 0d3EF3B20A75488A3F;
	fma.rn.f64 	%fd25, %fd24, %fd22, 0d3F1745CDE4FAECD5;
	fma.rn.f64 	%fd26, %fd25, %fd22, 0d3F3C71C7258A578B;
	fma.rn.f64 	%fd27, %fd26, %fd22, 0d3F6249249242B910;
	fma.rn.f64 	%fd28, %fd27, %fd22, 0d3F89999999999DFB;
	sub.f64 	%fd29, %fd13, %fd21;
	add.f64 	%fd30, %fd29, %fd29;
	neg.f64 	%fd31, %fd21;
	fma.rn.f64 	%fd32, %fd31, %fd13, %fd30;
	mul.f64 	%fd33, %fd19, %fd32;
	fma.rn.f64 	%fd34, %fd22, %fd28, 0d3FB5555555555555;
	mov.f64 	%fd35, 0d3FB5555555555555;
	sub.f64 	%fd36, %fd35, %fd34;
	fma.rn.f64 	%fd37, %fd22, %fd28, %fd36;
	add.f64 	%fd38, %fd37, 0dBC46A4CB00B9E7B0;
	add.f64 	%fd39, %fd34, %fd38;
	sub.f64 	%fd40, %fd34, %fd39;
	add.f64 	%fd41, %fd38, %fd40;
	mul.rn.f64 	%fd42, %fd21, %fd21;
	neg.f64 	%fd43, %fd42;
	fma.rn.f64 	%fd44, %fd21, %fd21, %fd43;
	{
	.reg .b32 %temp; 
	mov.b64 	{%r22, %temp}, %fd33;
	}
	{
	.reg .b32 %temp; 
	mov.b64 	{%temp, %r23}, %fd33;
	}
	add.s32 	%r24, %r23, 1048576;
	mov.b64 	%fd45, {%r22, %r24};
	fma.rn.f64 	%fd46, %fd21, %fd45, %fd44;
	mul.rn.f64 	%fd47, %fd42, %fd21;
	neg.f64 	%fd48, %fd47;
	fma.rn.f64 	%fd49, %fd42, %fd21, %fd48;
	fma.rn.f64 	%fd50, %fd42, %fd33, %fd49;
	fma.rn.f64 	%fd51, %fd46, %fd21, %fd50;
	mul.rn.f64 	%fd52, %fd39, %fd47;
	neg.f64 	%fd53, %fd52;
	fma.rn.f64 	%fd54, %fd39, %fd47, %fd53;
	fma.rn.f64 	%fd55, %fd39, %fd51, %fd54;
	fma.rn.f64 	%fd56, %fd41, %fd47, %fd55;
	add.f64 	%fd57, %fd52, %fd56;
	sub.f64 	%fd58, %fd52, %fd57;
	add.f64 	%fd59, %fd56, %fd58;
	add.f64 	%fd60, %fd21, %fd57;
	sub.f64 	%fd61, %fd21, %fd60;
	add.f64 	%fd62, %fd57, %fd61;
	add.f64 	%fd63, %fd59, %fd62;
	add.f64 	%fd64, %fd33, %fd63;
	add.f64 	%fd65, %fd60, %fd64;
	sub.f64 	%fd66, %fd60, %fd65;
	add.f64 	%fd67, %fd64, %fd66;
	xor.b32  	%r25, %r48, -2147483648;
	mov.b32 	%r26, 1127219200;
	mov.b64 	%fd68, {%r25, %r26};
	mov.b32 	%r27, -2147483648;
	mov.b64 	%fd69, {%r27, %r26};
	sub.f64 	%fd70, %fd68, %fd69;
	fma.rn.f64 	%fd71, %fd70, 0d3FE62E42FEFA39EF, %fd65;
	fma.rn.f64 	%fd72, %fd70, 0dBFE62E42FEFA39EF, %fd71;
	sub.f64 	%fd73, %fd72, %fd65;
	sub.f64 	%fd74, %fd67, %fd73;
	fma.rn.f64 	%fd75, %fd70, 0d3C7ABC9E3B39803F, %fd74;
	add.f64 	%fd76, %fd71, %fd75;
	sub.f64 	%fd77, %fd71, %fd76;
	add.f64 	%fd78, %fd75, %fd77;
	{
	.reg .b32 %temp; 
	mov.b64 	{%temp, %r28}, %fd11;
	}
	{
	.reg .b32 %temp; 
	mov.b64 	{%r29, %temp}, %fd11;
	}
	shl.b32 	%r30, %r28, 1;
	setp.gt.u32 	%p3, %r30, -33554433;
	and.b32  	%r31, %r28, -15728641;
	selp.b32 	%r32, %r31, %r28, %p3;
	mov.b64 	%fd79, {%r29, %r32};
	mul.rn.f64 	%fd80, %fd76, %fd79;
	neg.f64 	%fd81, %fd80;
	fma.rn.f64 	%fd82, %fd76, %fd79, %fd81;
	fma.rn.f64 	%fd83, %fd78, %fd79, %fd82;
	add.f64 	%fd4, %fd80, %fd83;
	sub.f64 	%fd84, %fd80, %fd4;
	add.f64 	%fd5, %fd83, %fd84;
	fma.rn.f64 	%fd85, %fd4, 0d3FF71547652B82FE, 0d4338000000000000;
	{
	.reg .b32 %temp; 
	mov.b64 	{%r13, %temp}, %fd85;
	}
	mov.f64 	%fd86, 0dC338000000000000;
	add.rn.f64 	%fd87, %fd85, %fd86;
	fma.rn.f64 	%fd88, %fd87, 0dBFE62E42FEFA39EF, %fd4;
	fma.rn.f64 	%fd89, %fd87, 0dBC7ABC9E3B39803F, %fd88;
	fma.rn.f64 	%fd90, %fd89, 0d3E5ADE1569CE2BDF, 0d3E928AF3FCA213EA;
	fma.rn.f64 	%fd91, %fd90, %fd89, 0d3EC71DEE62401315;
	fma.rn.f64 	%fd92, %fd91, %fd89, 0d3EFA01997C89EB71;
	fma.rn.f64 	%fd93, %fd92, %fd89, 0d3F2A01A014761F65;
	fma.rn.f64 	%fd94, %fd93, %fd89, 0d3F56C16C1852B7AF;
	fma.rn.f64 	%fd95, %fd94, %fd89, 0d3F81111111122322;
	fma.rn.f64 	%fd96, %fd95, %fd89, 0d3FA55555555502A1;
	fma.rn.f64 	%fd97, %fd96, %fd89, 0d3FC5555555555511;
	fma.rn.f64 	%fd98, %fd97, %fd89, 0d3FE000000000000B;
	fma.rn.f64 	%fd99, %fd98, %fd89, 0d3FF0000000000000;
	fma.rn.f64 	%fd100, %fd99, %fd89, 0d3FF0000000000000;
	{
	.reg .b32 %temp; 
	mov.b64 	{%r14, %temp}, %fd100;
	}
	{
	.reg .b32 %temp; 
	mov.b64 	{%temp, %r15}, %fd100;
	}
	shl.b32 	%r33, %r13, 20;
	add.s32 	%r34, %r33, %r15;
	mov.b64 	%fd108, {%r14, %r34};
	{
	.reg .b32 %temp; 
	mov.b64 	{%temp, %r35}, %fd4;
	}
	mov.b32 	%f2, %r35;
	abs.f32 	%f1, %f2;
	setp.lt.f32 	%p4, %f1, 0f4086232B;
	@%p4 bra 	$L__BB1_7;
	setp.lt.f64 	%p5, %fd4, 0d0000000000000000;
	add.f64 	%fd101, %fd4, 0d7FF0000000000000;
	selp.f64 	%fd108, 0d0000000000000000, %fd101, %p5;
	setp.geu.f32 	%p6, %f1, 0f40874800;
	@%p6 bra 	$L__BB1_7;
	shr.u32 	%r36, %r13, 31;
	add.s32 	%r37, %r13, %r36;
	shr.s32 	%r38, %r37, 1;
	shl.b32 	%r39, %r38, 20;
	add.s32 	%r40, %r15, %r39;
	mov.b64 	%fd102, {%r14, %r40};
	sub.s32 	%r41, %r13, %r38;
	shl.b32 	%r42, %r41, 20;
	add.s32 	%r43, %r42, 1072693248;
	mov.b32 	%r44, 0;
	mov.b64 	%fd103, {%r44, %r43};
	mul.f64 	%fd108, %fd103, %fd102;
$L__BB1_7:
	abs.f64 	%fd104, %fd108;
	setp.eq.f64 	%p7, %fd104, 0d7FF0000000000000;
	fma.rn.f64 	%fd105, %fd108, %fd5, %fd108;
	selp.f64 	%fd106, %fd108, %fd105, %p7;
	st.param.f64 	[func_retval0], %fd106;
	ret;

}


// ===== COMPILED SASS (sm_100) =====

	.target	sm_100

	.elftype	@"ET_EXEC"


//--------------------- .note.nv.tkinfo           --------------------------
	.section	.note.nv.tkinfo,"",@"SHT_NOTE"
	.sectionflags	@"SHF_NOTE_NV_TKINFO"
	.tkinfo
        /*0018*/ 	.word	0x00000002
        /*0030*/ 	.string	""
        /*0030*/ 	.string	"ptxas"
        /*0030*/ 	.string	"Cuda compilation tools, release 13.0, V13.0.88"
        /*0030*/ 	.string	"Build cuda_13.0.r13.0/compiler.36424714_0"
        /*0030*/ 	.string	"-arch sm_100 -m 64 "



//--------------------- .note.nv.cuinfo           --------------------------
	.section	.note.nv.cuinfo,"",@"SHT_NOTE"
	.sectionflags	@"SHF_NOTE_NV_CUINFO"
        /*0018*/ 	.short	0x0002
        /*001a*/ 	.short	0x0064
        /*001c*/ 	.short	0x0082
	.zero		2


//--------------------- .nv.info                  --------------------------
	.section	.nv.info,"",@"SHT_CUDA_INFO"
	.align	4


	//----- nvinfo : EIATTR_REGCOUNT
	.align		4
        /*0000*/ 	.byte	0x04, 0x2f
        /*0002*/ 	.short	(.L_1 - .L_0)
	.align		4
.L_0:
        /*0004*/ 	.word	index@(_Z20increment_gpu_kernelPii)
        /*0008*/ 	.word	0x00000026


	//----- nvinfo : EIATTR_FRAME_SIZE
	.align		4
.L_1:
        /*000c*/ 	.byte	0x04, 0x11
        /*000e*/ 	.short	(.L_3 - .L_2)
	.align		4
.L_2:
        /*0010*/ 	.word	index@($_Z20increment_gpu_kernelPii$__internal_accurate_pow)
        /*0014*/ 	.word	0x00000000


	//----- nvinfo : EIATTR_FRAME_SIZE
	.align		4
.L_3:
        /*0018*/ 	.byte	0x04, 0x11
        /*001a*/ 	.short	(.L_5 - .L_4)
	.align		4
.L_4:
        /*001c*/ 	.word	index@(_Z20increment_gpu_kernelPii)
        /*0020*/ 	.word	0x00000000


	//----- nvinfo : EIATTR_MIN_STACK_SIZE
	.align		4
.L_5:
        /*0024*/ 	.byte	0x04, 0x12
        /*0026*/ 	.short	(.L_7 - .L_6)
	.align		4
.L_6:
        /*0028*/ 	.word	index@(_Z20increment_gpu_kernelPii)
        /*002c*/ 	.word	0x00000000
.L_7:


//--------------------- .nv.compat                --------------------------
	.section	.nv.compat,"",@"SHT_CUDA_COMPAT_INFO"
	.align	4
        /*0000*/ 	.byte	0x02, 0x09, 0x00, 0x00, 0x02, 0x02, 0x01, 0x00, 0x02, 0x05, 0x05, 0x00, 0x03, 0x07, 0x01, 0x01
        /*0010*/ 	.byte	0x02, 0x03, 0x00, 0x00, 0x02, 0x06, 0x01, 0x00, 0x04, 0x0b, 0x08, 0x00, 0x01, 0x00, 0x00, 0x00
        /*0020*/ 	.byte	0x00, 0x00, 0x00, 0x00


//--------------------- .nv.info._Z20increment_gpu_kernelPii --------------------------
	.section	.nv.info._Z20increment_gpu_kernelPii,"",@"SHT_CUDA_INFO"
	.sectionflags	@""
	.align	4


	//----- nvinfo : EIATTR_CUDA_API_VERSION
	.align		4
        /*0000*/ 	.byte	0x04, 0x37
        /*0002*/ 	.short	(.L_9 - .L_8)
.L_8:
        /*0004*/ 	.word	0x00000082


	//----- nvinfo : EIATTR_KPARAM_INFO
	.align		4
.L_9:
        /*0008*/ 	.byte	0x04, 0x17
        /*000a*/ 	.short	(.L_11 - .L_10)
.L_10:
        /*000c*/ 	.word	0x00000000
        /*0010*/ 	.short	0x0001
        /*0012*/ 	.short	0x0008
        /*0014*/ 	.byte	0x00, 0xf0, 0x11, 0x00


	//----- nvinfo : EIATTR_KPARAM_INFO
	.align		4
.L_11:
        /*0018*/ 	.byte	0x04, 0x17
        /*001a*/ 	.short	(.L_13 - .L_12)
.L_12:
        /*001c*/ 	.word	0x00000000
        /*0020*/ 	.short	0x0000
        /*0022*/ 	.short	0x0000
        /*0024*/ 	.byte	0x00, 0xf5, 0x21, 0x00


	//----- nvinfo : EIATTR_SPARSE_MMA_MASK
	.align		4
.L_13:
        /*0028*/ 	.byte	0x03, 0x50
        /*002a*/ 	.short	0x0000


	//----- nvinfo : EIATTR_MAXREG_COUNT
	.align		4
        /*002c*/ 	.byte	0x03, 0x1b
        /*002e*/ 	.short	0x00ff


	//----- nvinfo : EIATTR_MERCURY_ISA_VERSION
	.align		4
        /*0030*/ 	.byte	0x03, 0x5f
        /*0032*/ 	.short	0x0101


	//----- nvinfo : EIATTR_VRC_CTA_INIT_COUNT
	.align		4
        /*0034*/ 	.byte	0x02, 0x4a
	.zero		1
	.zero		1


	//----- nvinfo : EIATTR_EXIT_INSTR_OFFSETS
	.align		4
        /*0038*/ 	.byte	0x04, 0x1c
        /*003a*/ 	.short	(.L_15 - .L_14)


	//   ....[0]....
.L_14:
        /*003c*/ 	.word	0x00000040


	//   ....[1]....
        /*0040*/ 	.word	0x00007770


	//----- nvinfo : EIATTR_CRS_STACK_SIZE
	.align		4
.L_15:
        /*0044*/ 	.byte	0x04, 0x1e
        /*0046*/ 	.short	(.L_17 - .L_16)
.L_16:
        /*0048*/ 	.word	0x00000000


	//----- nvinfo : EIATTR_CBANK_PARAM_SIZE
	.align		4
.L_17:
        /*004c*/ 	.byte	0x03, 0x19
        /*004e*/ 	.short	0x000c


	//----- nvinfo : EIATTR_PARAM_CBANK
	.align		4
        /*0050*/ 	.byte	0x04, 0x0a
        /*0052*/ 	.short	(.L_19 - .L_18)
	.align		4
.L_18:
        /*0054*/ 	.word	index@(.nv.constant0._Z20increment_gpu_kernelPii)
        /*0058*/ 	.short	0x0380
        /*005a*/ 	.short	0x000c


	//----- nvinfo : EIATTR_SW_WAR
	.align		4
.L_19:
        /*005c*/ 	.byte	0x04, 0x36
        /*005e*/ 	.short	(.L_21 - .L_20)
.L_20:
        /*0060*/ 	.word	0x00000008
.L_21:


//--------------------- .nv.callgraph             --------------------------
	.section	.nv.callgraph,"",@"SHT_CUDA_CALLGRAPH"
	.align	4
	.sectionentsize	8
	.align		4
        /*0000*/ 	.word	0x00000000
	.align		4
        /*0004*/ 	.word	0xffffffff
	.align		4
        /*0008*/ 	.word	0x00000000
	.align		4
        /*000c*/ 	.word	0xfffffffe
	.align		4
        /*0010*/ 	.word	0x00000000
	.align		4
        /*0014*/ 	.word	0xfffffffd
	.align		4
        /*0018*/ 	.word	0x00000000
	.align		4
        /*001c*/ 	.word	0xfffffffc


//--------------------- .text._Z20increment_gpu_kernelPii --------------------------
	.section	.text._Z20increment_gpu_kernelPii,"ax",@progbits
	.align	128
        .global         _Z20increment_gpu_kernelPii
        .type           _Z20increment_gpu_kernelPii,@function
        .size           _Z20increment_gpu_kernelPii,(.L_x_189 - _Z20increment_gpu_kernelPii)
        .other          _Z20increment_gpu_kernelPii,@"STO_CUDA_ENTRY STV_DEFAULT"
_Z20increment_gpu_kernelPii:
.text._Z20increment_gpu_kernelPii:
[----:B------:R-:W-:Y:S01]  /*0000*/  LDC R1, c[0x0][0x37c] ;  /* 0x0000df00ff017b82 */ /* 0x000fe20000000800 */
[----:B------:R-:W0:Y:S01]  /*0010*/  S2R R2, SR_TID.X ;  /* 0x0000000000027919 */ /* 0x000e220000002100 */
[----:B------:R-:W0:Y:S02]  /*0020*/  LDCU UR4, c[0x0][0x388] ;  /* 0x00007100ff0477ac */ /* 0x000e240008000800 */
[----:B0-----:R-:W-:-:S13]  /*0030*/  ISETP.GE.AND P0, PT, R2, UR4, PT ;  /* 0x0000000402007c0c */ /* 0x001fda000bf06270 */
[----:B------:R-:W-:Y:S05]  /*0040*/  @P0 EXIT ;  /* 0x000000000000094d */ /* 0x000fea0003800000 */
[----:B------:R-:W0:Y:S01]  /*0050*/  LDC.64 R10, c[0x0][0x380] ;  /* 0x0000e000ff0a7b82 */ /* 0x000e220000000a00 */
[----:B------:R-:W1:Y:S01]  /*0060*/  LDCU.64 UR4, c[0x0][0x358] ;  /* 0x00006b00ff0477ac */ /* 0x000e620008000a00 */
[----:B0-----:R-:W-:-:S05]  /*0070*/  IMAD.WIDE.U32 R10, R2, 0x4, R10 ;  /* 0x00000004020a7825 */ /* 0x001fca00078e000a */
[----:B-1----:R0:W5:Y:S01]  /*0080*/  LDG.E R3, desc[UR4][R10.64] ;  /* 0x000000040a037981 */ /* 0x002162000c1e1900 */
[----:B------:R-:W-:Y:S01]  /*0090*/  IMAD R5, R2, R2, RZ ;  /* 0x0000000202057224 */ /* 0x000fe200078e02ff */
[----:B------:R-:W-:Y:S03]  /*00a0*/  BSSY.RECONVERGENT B0, `(.L_x_0) ;  /* 0x0000011000007945 */ /* 0x000fe60003800200 */
[----:B------:R-:W-:Y:S01]  /*00b0*/  IMAD.IADD R4, R5, 0x1, R2 ;  /* 0x0000000105047824 */ /* 0x000fe200078e0202 */
[----:B------:R-:W1:Y:S08]  /*00c0*/  I2F.F64.U32 R8, R5 ;  /* 0x0000000500087312 */ /* 0x000e700000201800 */
[----:B------:R-:W2:Y:S01]  /*00d0*/  I2F.F64.U32 R34, R4 ;  /* 0x0000000400227312 */ /* 0x000ea20000201800 */
[----:B-1----:R-:W-:-:S02]  /*00e0*/  IMAD.MOV.U32 R32, RZ, RZ, R8 ;  /* 0x000000ffff207224 */ /* 0x002fc400078e0008 */
[----:B------:R-:W-:Y:S01]  /*00f0*/  IMAD.MOV.U32 R33, RZ, RZ, R9 ;  /* 0x000000ffff217224 */ /* 0x000fe200078e0009 */
[--C-:B--2---:R-:W-:Y:S01]  /*0100*/  SHF.R.U32.HI R0, RZ, 0x14, R35.reuse ;  /* 0x00000014ff007819 */ /* 0x104fe20000011623 */
[----:B------:R-:W-:Y:S02]  /*0110*/  IMAD.MOV.U32 R30, RZ, RZ, R34 ;  /* 0x000000ffff1e7224 */ /* 0x000fe400078e0022 */
[----:B------:R-:W-:Y:S01]  /*0120*/  IMAD.MOV.U32 R31, RZ, RZ, R35 ;  /* 0x000000ffff1f7224 */ /* 0x000fe200078e0023 */
[----:B------:R-:W-:-:S05]  /*0130*/  LOP3.LUT R0, R0, 0x7ff, RZ, 0xc0, !PT ;  /* 0x000007ff00007812 */ /* 0x000fca00078ec0ff */
[----:B------:R-:W-:Y:S01]  /*0140*/  VIADD R7, R0, 0xfffffc0c ;  /* 0xfffffc0c00077836 */ /* 0x000fe20000000000 */
[----:B------:R-:W-:-:S04]  /*0150*/  MOV R0, 0x1b0 ;  /* 0x000001b000007802 */ /* 0x000fc80000000f00 */
[CC--:B------:R-:W-:Y:S02]  /*0160*/  SHF.L.U32 R6, R34.reuse, R7.reuse, RZ ;  /* 0x0000000722067219 */ /* 0x0c0fe400000006ff */
[----:B------:R-:W-:Y:S02]  /*0170*/  SHF.L.U64.HI R7, R34, R7, R35 ;  /* 0x0000000722077219 */ /* 0x000fe40000010223 */
[----:B------:R-:W-:-:S04]  /*0180*/  ISETP.NE.U32.AND P0, PT, R6, RZ, PT ;  /* 0x000000ff0600720c */ /* 0x000fc80003f05070 */
[----:B0-----:R-:W-:-:S13]  /*0190*/  ISETP.NE.AND.EX P0, PT, R7, -0x80000000, PT, P0 ;  /* 0x800000000700780c */ /* 0x001fda0003f05300 */
[----:B-----5:R-:W-:Y:S05]  /*01a0*/  CALL.REL.NOINC `($_Z20increment_gpu_kernelPii$__internal_accurate_pow) ;  /* 0x0000007400747944 */ /* 0x020fea0003c00000 */
[----:B------:R-:W-:Y:S05]  /*01b0*/  BSYNC.RECONVERGENT B0 ;  /* 0x0000000000007941 */ /* 0x000fea0003800200 */
.L_x_0:
[----:B------:R-:W-:Y:S01]  /*01c0*/  ISETP.NE.AND P2, PT, R2, RZ, PT ;  /* 0x000000ff0200720c */ /* 0x000fe20003f45270 */
[----:B------:R-:W-:Y:S01]  /*01d0*/  DADD R14, -RZ, -R12 ;  /* 0x00000000ff0e7229 */ /* 0x000fe2000000090c */
[----:B------:R-:W-:Y:S01]  /*01e0*/  ISETP.GE.AND P4, PT, R9, RZ, PT ;  /* 0x000000ff0900720c */ /* 0x000fe20003f86270 */
[----:B------:R-:W-:Y:S01]  /*01f0*/  BSSY.RECONVERGENT B0, `(.L_x_1) ;  /* 0x0000035000007945 */ /* 0x000fe20003800200 */
[----:B------:R-:W-:-:S09]  /*0200*/  ISETP.GE.OR P3, PT, R35, RZ, P2 ;  /* 0x000000ff2300720c */ /* 0x000fd20001766670 */
[----:B------:R-:W-:-:S04]  /*0210*/  @!P2 ISETP.NE.U32.AND P1, PT, R6, RZ, PT ;  /* 0x000000ff0600a20c */ /* 0x000fc80003f25070 */
[----:B------:R-:W-:Y:S02]  /*0220*/  @!P2 ISETP.NE.AND.EX P1, PT, R7, -0x80000000, PT, P1 ;  /* 0x800000000700a80c */ /* 0x000fe40003f25310 */
[----:B------:R-:W-:Y:S02]  /*0230*/  FSEL R7, R14, R12, !P0 ;  /* 0x0000000c0e077208 */ /* 0x000fe40004000000 */
[----:B------:R-:W-:Y:S02]  /*0240*/  @!P2 SEL R0, R9, RZ, !P1 ;  /* 0x000000ff0900a207 */ /* 0x000fe40004800000 */
[-C--:B------:R-:W-:Y:S02]  /*0250*/  FSEL R14, R15, R13.reuse, !P0 ;  /* 0x0000000d0f0e7208 */ /* 0x080fe40004000000 */
[----:B------:R-:W-:Y:S02]  /*0260*/  @!P3 LOP3.LUT R0, R0, 0x7ff00000, RZ, 0xfc, !PT ;  /* 0x7ff000000000b812 */ /* 0x000fe400078efcff */
[----:B------:R-:W-:-:S02]  /*0270*/  FSEL R13, R14, R13, !P4 ;  /* 0x0000000d0e0d7208 */ /* 0x000fc40006000000 */
[----:B------:R-:W-:Y:S01]  /*0280*/  ISETP.NE.AND P1, PT, R4, RZ, PT ;  /* 0x000000ff0400720c */ /* 0x000fe20003f25270 */
[----:B------:R-:W-:Y:S01]  /*0290*/  @!P2 IMAD.MOV.U32 R13, RZ, RZ, R0 ;  /* 0x000000ffff0da224 */ /* 0x000fe200078e0000 */
[----:B------:R-:W-:Y:S02]  /*02a0*/  ISETP.NE.AND P0, PT, R5, 0x1, PT ;  /* 0x000000010500780c */ /* 0x000fe40003f05270 */
[----:B------:R-:W-:Y:S01]  /*02b0*/  FSEL R12, R7, R12, !P4 ;  /* 0x0000000c070c7208 */ /* 0x000fe20006000000 */
[----:B------:R-:W-:Y:S01]  /*02c0*/  @!P2 IMAD.MOV.U32 R12, RZ, RZ, RZ ;  /* 0x000000ffff0ca224 */ /* 0x000fe200078e00ff */
[----:B------:R-:W-:-:S04]  /*02d0*/  FSEL R34, R13, 1.875, P1 ;  /* 0x3ff000000d227808 */ /* 0x000fc80000800000 */
[----:B------:R-:W-:Y:S02]  /*02e0*/  FSEL R35, R34, 1.875, P0 ;  /* 0x3ff0000022237808 */ /* 0x000fe40000000000 */
[----:B------:R-:W-:Y:S02]  /*02f0*/  FSEL R12, R12, RZ, P1 ;  /* 0x000000ff0c0c7208 */ /* 0x000fe40000800000 */
[----:B------:R-:W-:Y:S02]  /*0300*/  SHF.R.U32.HI R0, RZ, 0x14, R35 ;  /* 0x00000014ff007819 */ /* 0x000fe40000011623 */
[----:B------:R-:W-:Y:S02]  /*0310*/  FSEL R34, R12, RZ, P0 ;  /* 0x000000ff0c227208 */ /* 0x000fe40000000000 */
[----:B------:R-:W-:-:S05]  /*0320*/  LOP3.LUT R0, R0, 0x7ff, RZ, 0xc0, !PT ;  /* 0x000007ff00007812 */ /* 0x000fca00078ec0ff */
[----:B------:R-:W-:-:S05]  /*0330*/  VIADD R7, R0, 0xfffffc0c ;  /* 0xfffffc0c00077836 */ /* 0x000fca0000000000 */
[CC--:B------:R-:W-:Y:S02]  /*0340*/  SHF.L.U64.HI R6, R34.reuse, R7.reuse, R35 ;  /* 0x0000000722067219 */ /* 0x0c0fe40000010223 */
[----:B------:R-:W-:Y:S01]  /*0350*/  SHF.L.U32 R4, R34, R7, RZ ;  /* 0x0000000722047219 */ /* 0x000fe200000006ff */
[----:B------:R-:W-:Y:S06]  /*0360*/  @P2 BRA `(.L_x_2) ;  /* 0x0000000000242947 */ /* 0x000fec0003800000 */
[----:B------:R-:W-:Y:S01]  /*0370*/  ISETP.NE.U32.AND P0, PT, R4, RZ, PT ;  /* 0x000000ff0400720c */ /* 0x000fe20003f05070 */
[----:B------:R-:W-:Y:S01]  /*0380*/  DSETP.NEU.AND P1, PT, |R34|, 0.5, PT ;  /* 0x3fe000002200742a */ /* 0x000fe20003f2d200 */
[----:B------:R-:W-:Y:S02]  /*0390*/  ISETP.GE.AND P2, PT, R35, RZ, PT ;  /* 0x000000ff2300720c */ /* 0x000fe40003f46270 */
[----:B------:R-:W-:Y:S01]  /*03a0*/  ISETP.NE.AND.EX P0, PT, R6, -0x80000000, PT, P0 ;  /* 0x800000000600780c */ /* 0x000fe20003f05300 */
[----:B------:R-:W-:-:S03]  /*03b0*/  IMAD.MOV.U32 R6, RZ, RZ, RZ ;  /* 0x000000ffff067224 */ /* 0x000fc600078e00ff */
[----:B------:R-:W-:-:S04]  /*03c0*/  SEL R0, R9, RZ, !P0 ;  /* 0x000000ff09007207 */ /* 0x000fc80004000000 */
[----:B------:R-:W-:-:S04]  /*03d0*/  SEL R7, R0, RZ, P1 ;  /* 0x000000ff00077207 */ /* 0x000fc80000800000 */
[----:B------:R-:W-:Y:S01]  /*03e0*/  @!P2 LOP3.LUT R7, R7, 0x7ff00000, RZ, 0xfc, !PT ;  /* 0x7ff000000707a812 */ /* 0x000fe200078efcff */
[----:B------:R-:W-:Y:S06]  /*03f0*/  BRA `(.L_x_3) ;  /* 0x0000000000507947 */ /* 0x000fec0003800000 */
.L_x_2:
[----:B------:R-:W-:Y:S01]  /*0400*/  BSSY.RECONVERGENT B1, `(.L_x_4) ;  /* 0x0000007000017945 */ /* 0x000fe20003800200 */
[----:B------:R-:W-:Y:S01]  /*0410*/  IMAD.MOV.U32 R30, RZ, RZ, R34 ;  /* 0x000000ffff1e7224 */ /* 0x000fe200078e0022 */
[----:B------:R-:W-:Y:S01]  /*0420*/  MOV R0, 0x470 ;  /* 0x0000047000007802 */ /* 0x000fe20000000f00 */
[----:B------:R-:W-:Y:S02]  /*0430*/  IMAD.MOV.U32 R32, RZ, RZ, R8 ;  /* 0x000000ffff207224 */ /* 0x000fe400078e0008 */
[----:B------:R-:W-:Y:S02]  /*0440*/  IMAD.MOV.U32 R33, RZ, RZ, R9 ;  /* 0x000000ffff217224 */ /* 0x000fe400078e0009 */
[----:B------:R-:W-:-:S07]  /*0450*/  IMAD.MOV.U32 R31, RZ, RZ, R35 ;  /* 0x000000ffff1f7224 */ /* 0x000fce00078e0023 */
[----:B------:R-:W-:Y:S05]  /*0460*/  CALL.REL.NOINC `($_Z20increment_gpu_kernelPii$__internal_accurate_pow) ;  /* 0x0000007000c47944 */ /* 0x000fea0003c00000 */
[----:B------:R-:W-:Y:S05]  /*0470*/  BSYNC.RECONVERGENT B1 ;  /* 0x0000000000017941 */ /* 0x000fea0003800200 */
.L_x_4:
[----:B------:R-:W0:Y:S01]  /*0480*/  FRND.F64.TRUNC R14, R34 ;  /* 0x00000022000e7313 */ /* 0x000e22000030d800 */
[----:B------:R-:W-:Y:S01]  /*0490*/  DADD R16, -RZ, -R12 ;  /* 0x00000000ff107229 */ /* 0x000fe2000000090c */
[----:B------:R-:W-:Y:S02]  /*04a0*/  ISETP.NE.U32.AND P0, PT, R4, RZ, PT ;  /* 0x000000ff0400720c */ /* 0x000fe40003f05070 */
[----:B------:R-:W-:Y:S02]  /*04b0*/  ISETP.GE.AND P1, PT, R9, RZ, PT ;  /* 0x000000ff0900720c */ /* 0x000fe40003f26270 */
[----:B------:R-:W-:-:S05]  /*04c0*/  ISETP.NE.AND.EX P0, PT, R6, -0x80000000, PT, P0 ;  /* 0x800000000600780c */ /* 0x000fca0003f05300 */
[-C--:B------:R-:W-:Y:S02]  /*04d0*/  FSEL R7, R16, R12.reuse, !P0 ;  /* 0x0000000c10077208 */ /* 0x080fe40004000000 */
[-C--:B------:R-:W-:Y:S01]  /*04e0*/  FSEL R16, R17, R13.reuse, !P0 ;  /* 0x0000000d11107208 */ /* 0x080fe20004000000 */
[----:B0-----:R-:W-:Y:S01]  /*04f0*/  DSETP.NEU.AND P0, PT, R34, R14, PT ;  /* 0x0000000e2200722a */ /* 0x001fe20003f0d000 */
[----:B------:R-:W-:Y:S02]  /*0500*/  FSEL R6, R7, R12, !P1 ;  /* 0x0000000c07067208 */ /* 0x000fe40004800000 */
[----:B------:R-:W-:-:S03]  /*0510*/  FSEL R7, R16, R13, !P1 ;  /* 0x0000000d10077208 */ /* 0x000fc60004800000 */
[----:B------:R-:W-:Y:S02]  /*0520*/  @!P1 FSEL R6, R6, RZ, !P0 ;  /* 0x000000ff06069208 */ /* 0x000fe40004000000 */
[----:B------:R-:W-:-:S07]  /*0530*/  @!P1 FSEL R7, R7, -QNAN , !P0 ;  /* 0xfff8000007079808 */ /* 0x000fce0004000000 */
.L_x_3:
[----:B------:R-:W-:Y:S05]  /*0540*/  BSYNC.RECONVERGENT B0 ;  /* 0x0000000000007941 */ /* 0x000fea0003800200 */
.L_x_1:
[----:B------:R-:W-:Y:S01]  /*0550*/  DADD R12, R8, R34 ;  /* 0x00000000080c7229 */ /* 0x000fe20000000022 */
[----:B------:R-:W-:Y:S01]  /*0560*/  BSSY.RECONVERGENT B0, `(.L_x_5) ;  /* 0x0000010000007945 */ /* 0x000fe20003800200 */
[----:B------:R-:W-:Y:S01]  /*0570*/  DSETP.NEU.AND P0, PT, R34, RZ, PT ;  /* 0x000000ff2200722a */ /* 0x000fe20003f0d000 */
[----:B------:R-:W-:-:S07]  /*0580*/  ISETP.NE.AND P1, PT, R5, 0x1, PT ;  /* 0x000000010500780c */ /* 0x000fce0003f25270 */
[----:B------:R-:W-:-:S04]  /*0590*/  LOP3.LUT R12, R13, 0x7ff00000, RZ, 0xc0, !PT ;  /* 0x7ff000000d0c7812 */ /* 0x000fc800078ec0ff */
[----:B------:R-:W-:-:S13]  /*05a0*/  ISETP.NE.AND P2, PT, R12, 0x7ff00000, PT ;  /* 0x7ff000000c00780c */ /* 0x000fda0003f45270 */
[----:B------:R-:W-:Y:S05]  /*05b0*/  @P2 BRA `(.L_x_6) ;  /* 0x0000000000282947 */ /* 0x000fea0003800000 */
[----:B------:R-:W-:-:S14]  /*05c0*/  DSETP.NAN.AND P2, PT, R34, R34, PT ;  /* 0x000000222200722a */ /* 0x000fdc0003f48000 */
[----:B------:R-:W-:Y:S01]  /*05d0*/  @P2 DADD R6, R8, R34 ;  /* 0x0000000008062229 */ /* 0x000fe20000000022 */
[----:B------:R-:W-:Y:S10]  /*05e0*/  @P2 BRA `(.L_x_6) ;  /* 0x00000000001c2947 */ /* 0x000ff40003800000 */
[----:B------:R-:W-:-:S06]  /*05f0*/  DSETP.NEU.AND P3, PT, |R34|, +INF , PT ;  /* 0x7ff000002200742a */ /* 0x000fcc0003f6d200 */
[----:B------:R-:W-:-:S08]  /*0600*/  ISETP.GE.OR P4, PT, R35, RZ, P3 ;  /* 0x000000ff2300720c */ /* 0x000fd00001f86670 */
[----:B------:R-:W-:Y:S01]  /*0610*/  @!P3 ISETP.GT.U32.AND P2, PT, R5, 0x1, PT ;  /* 0x000000010500b80c */ /* 0x000fe20003f44070 */
[----:B------:R-:W-:-:S03]  /*0620*/  @!P3 IMAD.MOV.U32 R6, RZ, RZ, RZ ;  /* 0x000000ffff06b224 */ /* 0x000fc600078e00ff */
[----:B------:R-:W-:-:S04]  /*0630*/  @!P3 SEL R0, RZ, 0x7ff00000, !P2 ;  /* 0x7ff00000ff00b807 */ /* 0x000fc80005000000 */
[----:B------:R-:W-:-:S05]  /*0640*/  @!P4 LOP3.LUT R0, R0, 0x7ff00000, RZ, 0x3c, !PT ;  /* 0x7ff000000000c812 */ /* 0x000fca00078e3cff */
[----:B------:R-:W-:-:S07]  /*0650*/  @!P3 IMAD.MOV.U32 R7, RZ, RZ, R0 ;  /* 0x000000ffff07b224 */ /* 0x000fce00078e0000 */
.L_x_6:
[----:B------:R-:W-:Y:S05]  /*0660*/  BSYNC.RECONVERGENT B0 ;  /* 0x0000000000007941 */ /* 0x000fea0003800200 */
.L_x_5:
[----:B------:R-:W-:Y:S01]  /*0670*/  FSEL R34, R7, 1.875, P0 ;  /* 0x3ff0000007227808 */ /* 0x000fe20000000000 */
[----:B------:R-:W-:Y:S01]  /*0680*/  BSSY.RECONVERGENT B0, `(.L_x_7) ;  /* 0x0000028000007945 */ /* 0x000fe20003800200 */
[----:B------:R-:W-:Y:S02]  /*0690*/  FSEL R6, R6, RZ, P0 ;  /* 0x000000ff06067208 */ /* 0x000fe40000000000 */
[----:B------:R-:W-:Y:S02]  /*06a0*/  FSEL R35, R34, 1.875, P1 ;  /* 0x3ff0000022237808 */ /* 0x000fe40000800000 */
[----:B------:R-:W-:Y:S02]  /*06b0*/  ISETP.NE.AND P0, PT, R2, RZ, PT ;  /* 0x000000ff0200720c */ /* 0x000fe40003f05270 */
[----:B------:R-:W-:Y:S02]  /*06c0*/  SHF.R.U32.HI R0, RZ, 0x14, R35 ;  /* 0x00000014ff007819 */ /* 0x000fe40000011623 */
[----:B------:R-:W-:-:S02]  /*06d0*/  FSEL R34, R6, RZ, P1 ;  /* 0x000000ff06227208 */ /* 0x000fc40000800000 */
        /* <DEDUP_REMOVED lines=14> */
.L_x_8:
        /* <DEDUP_REMOVED lines=8> */
.L_x_10:
        /* <DEDUP_REMOVED lines=12> */
.L_x_9:
[----:B------:R-:W-:Y:S05]  /*0900*/  BSYNC.RECONVERGENT B0 ;  /* 0x0000000000007941 */ /* 0x000fea0003800200 */
.L_x_7:
        /* <DEDUP_REMOVED lines=17> */
.L_x_12:
[----:B------:R-:W-:Y:S05]  /*0a20*/  BSYNC.RECONVERGENT B0 ;  /* 0x0000000000007941 */ /* 0x000fea0003800200 */
.L_x_11:
        /* <DEDUP_REMOVED lines=21> */
.L_x_14:
        /* <DEDUP_REMOVED lines=8> */
.L_x_16:
        /* <DEDUP_REMOVED lines=12> */
.L_x_15:
[----:B------:R-:W-:Y:S05]  /*0cc0*/  BSYNC.RECONVERGENT B0 ;  /* 0x0000000000007941 */ /* 0x000fea0003800200 */
.L_x_13:
        /* <DEDUP_REMOVED lines=17> */
.L_x_18:
[----:B------:R-:W-:Y:S05]  /*0de0*/  BSYNC.RECONVERGENT B0 ;  /* 0x0000000000007941 */ /* 0x000fea0003800200 */
.L_x_17:
        /* <DEDUP_REMOVED lines=21> */
.L_x_20:
        /* <DEDUP_REMOVED lines=8> */
.L_x_22:
        /* <DEDUP_REMOVED lines=12> */
.L_x_21:
[----:B------:R-:W-:Y:S05]  /*1080*/  BSYNC.RECONVERGENT B0 ;  /* 0x0000000000007941 */ /* 0x000fea0003800200 */
.L_x_19:
        /* <DEDUP_REMOVED lines=17> */
.L_x_24:
[----:B------:R-:W-:Y:S05]  /*11a0*/  BSYNC.RECONVERGENT B0 ;  /* 0x0000000000007941 */ /* 0x000fea0003800200 */
.L_x_23:
        /* <DEDUP_REMOVED lines=21> */
.L_x_26:
        /* <DEDUP_REMOVED lines=8> */
.L_x_28:
        /* <DEDUP_REMOVED lines=12> */
.L_x_27:
[----:B------:R-:W-:Y:S05]  /*1440*/  BSYNC.RECONVERGENT B0 ;  /* 0x0000000000007941 */ /* 0x000fea0003800200 */
.L_x_25:
        /* <DEDUP_REMOVED lines=17> */
.L_x_30:
[----:B------:R-:W-:Y:S05]  /*1560*/  BSYNC.RECONVERGENT B0 ;  /* 0x0000000000007941 */ /* 0x000fea0003800200 */
.L_x_29:
        /* <DEDUP_REMOVED lines=21> */
.L_x_32:
        /* <DEDUP_REMOVED lines=8> */
.L_x_34:
        /* <DEDUP_REMOVED lines=12> */
.L_x_33:
[----:B------:R-:W-:Y:S05]  /*1800*/  BSYNC.RECONVERGENT B0 ;  /* 0x0000000000007941 */ /* 0x000fea0003800200 */
.L_x_31:
        /* <DEDUP_REMOVED lines=17> */
.L_x_36:
[----:B------:R-:W-:Y:S05]  /*1920*/  BSYNC.RECONVERGENT B0 ;  /* 0x0000000000007941 */ /* 0x000fea0003800200 */
.L_x_35:
        /* <DEDUP_REMOVED lines=21> */
.L_x_38:
        /* <DEDUP_REMOVED lines=8> */
.L_x_40:
        /* <DEDUP_REMOVED lines=12> */
.L_x_39:
[----:B------:R-:W-:Y:S05]  /*1bc0*/  BSYNC.RECONVERGENT B0 ;  /* 0x0000000000007941 */ /* 0x000fea0003800200 */
.L_x_37:
        /* <DEDUP_REMOVED lines=17> */
.L_x_42:
[----:B------:R-:W-:Y:S05]  /*1ce0*/  BSYNC.RECONVERGENT B0 ;  /* 0x0000000000007941 */ /* 0x000fea0003800200 */
.L_x_41:
        /* <DEDUP_REMOVED lines=21> */
.L_x_44:
        /* <DEDUP_REMOVED lines=8> */
.L_x_46:
        /* <DEDUP_REMOVED lines=12> */
.L_x_45:
[----:B------:R-:W-:Y:S05]  /*1f80*/  BSYNC.RECONVERGENT B0 ;  /* 0x0000000000007941 */ /* 0x000fea0003800200 */
.L_x_43:
        /* <DEDUP_REMOVED lines=17> */
.L_x_48:
[----:B------:R-:W-:Y:S05]  /*20a0*/  BSYNC.RECONVERGENT B0 ;  /* 0x0000000000007941 */ /* 0x000fea0003800200 */
.L_x_47:
        /* <DEDUP_REMOVED lines=21> */
.L_x_50:
        /* <DEDUP_REMOVED lines=8> */
.L_x_52:
        /* <DEDUP_REMOVED lines=12> */
.L_x_51:
[----:B------:R-:W-:Y:S05]  /*2340*/  BSYNC.RECONVERGENT B0 ;  /* 0x0000000000007941 */ /* 0x000fea0003800200 */
.L_x_49:
        /* <DEDUP_REMOVED lines=17> */
.L_x_54:
[----:B------:R-:W-:Y:S05]  /*2460*/  BSYNC.RECONVERGENT B0 ;  /* 0x0000000000007941 */ /* 0x000fea0003800200 */
.L_x_53:
        /* <DEDUP_REMOVED lines=21> */
.L_x_56:
        /* <DEDUP_REMOVED lines=8> */
.L_x_58:
        /* <DEDUP_REMOVED lines=12> */
.L_x_57:
[----:B------:R-:W-:Y:S05]  /*2700*/  BSYNC.RECONVERGENT B0 ;  /* 0x0000000000007941 */ /* 0x000fea0003800200 */
.L_x_55:
        /* <DEDUP_REMOVED lines=17> */
.L_x_60:
[----:B------:R-:W-:Y:S05]  /*2820*/  BSYNC.RECONVERGENT B0 ;  /* 0x0000000000007941 */ /* 0x000fea0003800200 */
.L_x_59:
        /* <DEDUP_REMOVED lines=21> */
.L_x_62:
        /* <DEDUP_REMOVED lines=8> */
.L_x_64:
        /* <DEDUP_REMOVED lines=12> */
.L_x_63:
[----:B------:R-:W-:Y:S05]  /*2ac0*/  BSYNC.RECONVERGENT B0 ;  /* 0x0000000000007941 */ /* 0x000fea0003800200 */
.L_x_61:
        /* <DEDUP_REMOVED lines=17> */
.L_x_66:
[----:B------:R-:W-:Y:S05]  /*2be0*/  BSYNC.RECONVERGENT B0 ;  /* 0x0000000000007941 */ /* 0x000fea0003800200 */
.L_x_65:
        /* <DEDUP_REMOVED lines=21> */
.L_x_68:
        /* <DEDUP_REMOVED lines=8> */
.L_x_70:
        /* <DEDUP_REMOVED lines=12> */
.L_x_69:
[----:B------:R-:W-:Y:S05]  /*2e80*/  BSYNC.RECONVERGENT B0 ;  /* 0x0000000000007941 */ /* 0x000fea0003800200 */
.L_x_67:
        /* <DEDUP_REMOVED lines=17> */
.L_x_72:
[----:B------:R-:W-:Y:S05]  /*2fa0*/  BSYNC.RECONVERGENT B0 ;  /* 0x0000000000007941 */ /* 0x000fea0003800200 */
.L_x_71:
        /* <DEDUP_REMOVED lines=21> */
.L_x_74:
        /* <DEDUP_REMOVED lines=8> */
.L_x_76:
        /* <DEDUP_REMOVED lines=12> */
.L_x_75:
[----:B------:R-:W-:Y:S05]  /*3240*/  BSYNC.RECONVERGENT B0 ;  /* 0x0000000000007941 */ /* 0x000fea0003800200 */
.L_x_73:
        /* <DEDUP_REMOVED lines=17> */
.L_x_78:
[----:B------:R-:W-:Y:S05]  /*3360*/  BSYNC.RECONVERGENT B0 ;  /* 0x0000000000007941 */ /* 0x000fea0003800200 */
.L_x_77:
        /* <DEDUP_REMOVED lines=21> */
.L_x_80:
        /* <DEDUP_REMOVED lines=8> */
.L_x_82:
        /* <DEDUP_REMOVED lines=12> */
.L_x_81:
[----:B------:R-:W-:Y:S05]  /*3600*/  BSYNC.RECONVERGENT B0 ;  /* 0x0000000000007941 */ /* 0x000fea0003800200 */
.L_x_79:
        /* <DEDUP_REMOVED lines=17> */
.L_x_84:
[----:B------:R-:W-:Y:S05]  /*3720*/  BSYNC.RECONVERGENT B0 ;  /* 0x0000000000007941 */ /* 0x000fea0003800200 */
.L_x_83:
        /* <DEDUP_REMOVED lines=21> */
.L_x_86:
        /* <DEDUP_REMOVED lines=8> */
.L_x_88:
        /* <DEDUP_REMOVED lines=12> */
.L_x_87:
[----:B------:R-:W-:Y:S05]  /*39c0*/  BSYNC.RECONVERGENT B0 ;  /* 0x0000000000007941 */ /* 0x000fea0003800200 */
.L_x_85:
        /* <DEDUP_REMOVED lines=17> */
.L_x_90:
[----:B------:R-:W-:Y:S05]  /*3ae0*/  BSYNC.RECONVERGENT B0 ;  /* 0x0000000000007941 */ /* 0x000fea0003800200 */
.L_x_89:
        /* <DEDUP_REMOVED lines=21> */
.L_x_92:
        /* <DEDUP_REMOVED lines=8> */
.L_x_94:
        /* <DEDUP_REMOVED lines=12> */
.L_x_93:
[----:B------:R-:W-:Y:S05]  /*3d80*/  BSYNC.RECONVERGENT B0 ;  /* 0x0000000000007941 */ /* 0x000fea0003800200 */
.L_x_91:
        /* <DEDUP_REMOVED lines=17> */
.L_x_96:
[----:B------:R-:W-:Y:S05]  /*3ea0*/  BSYNC.RECONVERGENT B0 ;  /* 0x0000000000007941 */ /* 0x000fea0003800200 */
.L_x_95:
        /* <DEDUP_REMOVED lines=21> */
.L_x_98:
        /* <DEDUP_REMOVED lines=8> */
.L_x_100:
        /* <DEDUP_REMOVED lines=12> */
.L_x_99:
[----:B------:R-:W-:Y:S05]  /*4140*/  BSYNC.RECONVERGENT B0 ;  /* 0x0000000000007941 */ /* 0x000fea0003800200 */
.L_x_97:
        /* <DEDUP_REMOVED lines=17> */
.L_x_102:
[----:B------:R-:W-:Y:S05]  /*4260*/  BSYNC.RECONVERGENT B0 ;  /* 0x0000000000007941 */ /* 0x000fea0003800200 */
.L_x_101:
        /* <DEDUP_REMOVED lines=21> */
.L_x_104:
        /* <DEDUP_REMOVED lines=8> */
.L_x_106:
        /* <DEDUP_REMOVED lines=12> */
.L_x_105:
[----:B------:R-:W-:Y:S05]  /*4500*/  BSYNC.RECONVERGENT B0 ;  /* 0x0000000000007941 */ /* 0x000fea0003800200 */
.L_x_103:
        /* <DEDUP_REMOVED lines=17> */
.L_x_108:
[----:B------:R-:W-:Y:S05]  /*4620*/  BSYNC.RECONVERGENT B0 ;  /* 0x0000000000007941 */ /* 0x000fea0003800200 */
.L_x_107:
        /* <DEDUP_REMOVED lines=21> */
.L_x_110:
        /* <DEDUP_REMOVED lines=8> */
.L_x_112:
        /* <DEDUP_REMOVED lines=12> */
.L_x_111:
[----:B------:R-:W-:Y:S05]  /*48c0*/  BSYNC.RECONVERGENT B0 ;  /* 0x0000000000007941 */ /* 0x000fea0003800200 */
.L_x_109:
        /* <DEDUP_REMOVED lines=17> */
.L_x_114:
[----:B------:R-:W-:Y:S05]  /*49e0*/  BSYNC.RECONVERGENT B0 ;  /* 0x0000000000007941 */ /* 0x000fea0003800200 */
.L_x_113:
        /* <DEDUP_REMOVED lines=21> */
.L_x_116:
        /* <DEDUP_REMOVED lines=8> */
.L_x_118:
        /* <DEDUP_REMOVED lines=12> */
.L_x_117:
[----:B------:R-:W-:Y:S05]  /*4c80*/  BSYNC.RECONVERGENT B0 ;  /* 0x0000000000007941 */ /* 0x000fea0003800200 */
.L_x_115:
        /* <DEDUP_REMOVED lines=17> */
.L_x_120:
[----:B------:R-:W-:Y:S05]  /*4da0*/  BSYNC.RECONVERGENT B0 ;  /* 0x0000000000007941 */ /* 0x000fea0003800200 */
.L_x_119:
        /* <DEDUP_REMOVED lines=21> */
.L_x_122:
        /* <DEDUP_REMOVED lines=8> */
.L_x_124:
        /* <DEDUP_REMOVED lines=12> */
.L_x_123:
[----:B------:R-:W-:Y:S05]  /*5040*/  BSYNC.RECONVERGENT B0 ;  /* 0x0000000000007941 */ /* 0x000fea0003800200 */
.L_x_121:
        /* <DEDUP_REMOVED lines=17> */
.L_x_126:
[----:B------:R-:W-:Y:S05]  /*5160*/  BSYNC.RECONVERGENT B0 ;  /* 0x0000000000007941 */ /* 0x000fea0003800200 */
.L_x_125:
        /* <DEDUP_REMOVED lines=14> */
[----:B------:R-:W-:Y:S01]  /*5250*/  ISETP.GE.AND P2, PT, R35, RZ, PT ;  /* 0x000000ff2300720c */ /* 0x000fe20003f46270 */
[----:B------:R-:W-:Y:S01]  /*5260*/  IMAD.MOV.U32 R6, RZ, RZ, RZ ;  /* 0x000000ffff067224 */ /* 0x000fe200078e00ff */
[----:B------:R-:W-:-:S04]  /*5270*/  ISETP.NE.AND.EX P0, PT, R4, -0x80000000, PT, P0 ;  /* 0x800000000400780c */ /* 0x000fc80003f05300 */
[----:B------:R-:W-:-:S04]  /*5280*/  SEL R0, R9, RZ, !P0 ;  /* 0x000000ff09007207 */ /* 0x000fc80004000000 */
[----:B------:R-:W-:-:S04]  /*5290*/  SEL R7, R0, RZ, P1 ;  /* 0x000000ff00077207 */ /* 0x000fc80000800000 */
[----:B------:R-:W-:Y:S01]  /*52a0*/  @!P2 LOP3.LUT R7, R7, 0x7ff00000, RZ, 0xfc, !PT ;  /* 0x7ff000000707a812 */ /* 0x000fe200078efcff */
[----:B------:R-:W-:Y:S06]  /*52b0*/  BRA `(.L_x_129) ;  /* 0x0000000000507947 */ /* 0x000fec0003800000 */
.L_x_128:
        /* <DEDUP_REMOVED lines=8> */
.L_x_130:
        /* <DEDUP_REMOVED lines=12> */
.L_x_129:
[----:B------:R-:W-:Y:S05]  /*5400*/  BSYNC.RECONVERGENT B0 ;  /* 0x0000000000007941 */ /* 0x000fea0003800200 */
.L_x_127:
        /* <DEDUP_REMOVED lines=17> */
.L_x_132:
[----:B------:R-:W-:Y:S05]  /*5520*/  BSYNC.RECONVERGENT B0 ;  /* 0x0000000000007941 */ /* 0x000fea0003800200 */
.L_x_131:
        /* <DEDUP_REMOVED lines=21> */
.L_x_134:
        /* <DEDUP_REMOVED lines=8> */
.L_x_136:
        /* <DEDUP_REMOVED lines=12> */
.L_x_135:
[----:B------:R-:W-:Y:S05]  /*57c0*/  BSYNC.RECONVERGENT B0 ;  /* 0x0000000000007941 */ /* 0x000fea0003800200 */
.L_x_133:
        /* <DEDUP_REMOVED lines=17> */
.L_x_138:
[----:B------:R-:W-:Y:S05]  /*58e0*/  BSYNC.RECONVERGENT B0 ;  /* 0x0000000000007941 */ /* 0x000fea0003800200 */
.L_x_137:
        /* <DEDUP_REMOVED lines=21> */
.L_x_140:
        /* <DEDUP_REMOVED lines=8> */
.L_x_142:
        /* <DEDUP_REMOVED lines=12> */
.L_x_141:
[----:B------:R-:W-:Y:S05]  /*5b80*/  BSYNC.RECONVERGENT B0 ;  /* 0x0000000000007941 */ /* 0x000fea0003800200 */
.L_x_139:
        /* <DEDUP_REMOVED lines=17> */
.L_x_144:
[----:B------:R-:W-:Y:S05]  /*5ca0*/  BSYNC.RECONVERGENT B0 ;  /* 0x0000000000007941 */ /* 0x000fea0003800200 */
.L_x_143:
        /* <DEDUP_REMOVED lines=21> */
.L_x_146:
        /* <DEDUP_REMOVED lines=8> */
.L_x_148:
        /* <DEDUP_REMOVED lines=12> */
.L_x_147:
[----:B------:R-:W-:Y:S05]  /*5f40*/  BSYNC.RECONVERGENT B0 ;  /* 0x0000000000007941 */ /* 0x000fea0003800200 */
.L_x_145:
        /* <DEDUP_REMOVED lines=17> */
.L_x_150:
[----:B------:R-:W-:Y:S05]  /*6060*/  BSYNC.RECONVERGENT B0 ;  /* 0x0000000000007941 */ /* 0x000fea0003800200 */
.L_x_149:
        /* <DEDUP_REMOVED lines=21> */
.L_x_152:
        /* <DEDUP_REMOVED lines=8> */
.L_x_154:
        /* <DEDUP_REMOVED lines=12> */
.L_x_153:
[----:B------:R-:W-:Y:S05]  /*6300*/  BSYNC.RECONVERGENT B0 ;  /* 0x0000000000007941 */ /* 0x000fea0003800200 */
.L_x_151:
        /* <DEDUP_REMOVED lines=17> */
.L_x_156:
[----:B------:R-:W-:Y:S05]  /*6420*/  BSYNC.RECONVERGENT B0 ;  /* 0x0000000000007941 */ /* 0x000fea0003800200 */
.L_x_155:
        /* <DEDUP_REMOVED lines=21> */
.L_x_158:
        /* <DEDUP_REMOVED lines=8> */
.L_x_160:
        /* <DEDUP_REMOVED lines=12> */
.L_x_159:
[----:B------:R-:W-:Y:S05]  /*66c0*/  BSYNC.RECONVERGENT B0 ;  /* 0x0000000000007941 */ /* 0x000fea0003800200 */
.L_x_157:
        /* <DEDUP_REMOVED lines=17> */
.L_x_162:
[----:B------:R-:W-:Y:S05]  /*67e0*/  BSYNC.RECONVERGENT B0 ;  /* 0x0000000000007941 */ /* 0x000fea0003800200 */
.L_x_161:
        /* <DEDUP_REMOVED lines=21> */
.L_x_164:
        /* <DEDUP_REMOVED lines=8> */
.L_x_166:
        /* <DEDUP_REMOVED lines=12> */
.L_x_165:
[----:B------:R-:W-:Y:S05]  /*6a80*/  BSYNC.RECONVERGENT B0 ;  /* 0x0000000000007941 */ /* 0x000fea0003800200 */
.L_x_163:
        /* <DEDUP_REMOVED lines=17> */
.L_x_168:
[----:B------:R-:W-:Y:S05]  /*6ba0*/  BSYNC.RECONVERGENT B0 ;  /* 0x0000000000007941 */ /* 0x000fea0003800200 */
.L_x_167:
        /* <DEDUP_REMOVED lines=21> */
.L_x_170:
        /* <DEDUP_REMOVED lines=8> */
.L_x_172:
        /* <DEDUP_REMOVED lines=12> */
.L_x_171:
[----:B------:R-:W-:Y:S05]  /*6e40*/  BSYNC.RECONVERGENT B0 ;  /* 0x0000000000007941 */ /* 0x000fea0003800200 */
.L_x_169:
        /* <DEDUP_REMOVED lines=17> */
.L_x_174:
[----:B------:R-:W-:Y:S05]  /*6f60*/  BSYNC.RECONVERGENT B0 ;  /* 0x0000000000007941 */ /* 0x000fea0003800200 */
.L_x_173:
        /* <DEDUP_REMOVED lines=21> */
.L_x_176:
        /* <DEDUP_REMOVED lines=8> */
.L_x_178:
        /* <DEDUP_REMOVED lines=12> */
.L_x_177:
[----:B------:R-:W-:Y:S05]  /*7200*/  BSYNC.RECONVERGENT B0 ;  /* 0x0000000000007941 */ /* 0x000fea0003800200 */
.L_x_175:
        /* <DEDUP_REMOVED lines=17> */
.L_x_180:
[----:B------:R-:W-:Y:S05]  /*7320*/  BSYNC.RECONVERGENT B0 ;  /* 0x0000000000007941 */ /* 0x000fea0003800200 */
.L_x_179:
        /* <DEDUP_REMOVED lines=21> */
.L_x_182:
        /* <DEDUP_REMOVED lines=8> */
.L_x_184:
        /* <DEDUP_REMOVED lines=12> */
.L_x_183:
[----:B------:R-:W-:Y:S05]  /*75c0*/  BSYNC.RECONVERGENT B0 ;  /* 0x0000000000007941 */ /* 0x000fea0003800200 */
.L_x_181:
[----:B------:R-:W-:Y:S01]  /*75d0*/  DADD R14, R8, R6 ;  /* 0x00000000080e7229 */ /* 0x000fe20000000006 */
[----:B------:R-:W0:Y:S01]  /*75e0*/  I2F.F64 R2, R3 ;  /* 0x0000000300027312 */ /* 0x000e220000201c00 */
[----:B------:R-:W-:Y:S01]  /*75f0*/  BSSY.RECONVERGENT B0, `(.L_x_185) ;  /* 0x0000010000007945 */ /* 0x000fe20003800200 */
[----:B------:R-:W-:Y:S01]  /*7600*/  DSETP.NEU.AND P0, PT, R6, RZ, PT ;  /* 0x000000ff0600722a */ /* 0x000fe20003f0d000 */
[----:B------:R-:W-:-:S06]  /*7610*/  ISETP.NE.AND P1, PT, R5, 0x1, PT ;  /* 0x000000010500780c */ /* 0x000fcc0003f25270 */
[----:B------:R-:W-:-:S04]  /*7620*/  LOP3.LUT R14, R15, 0x7ff00000, RZ, 0xc0, !PT ;  /* 0x7ff000000f0e7812 */ /* 0x000fc800078ec0ff */
[----:B------:R-:W-:-:S13]  /*7630*/  ISETP.NE.AND P2, PT, R14, 0x7ff00000, PT ;  /* 0x7ff000000e00780c */ /* 0x000fda0003f45270 */
[----:B0-----:R-:W-:Y:S05]  /*7640*/  @P2 BRA `(.L_x_186) ;  /* 0x0000000000282947 */ /* 0x001fea0003800000 */
        /* <DEDUP_REMOVED lines=10> */
.L_x_186:
[----:B------:R-:W-:Y:S05]  /*76f0*/  BSYNC.RECONVERGENT B0 ;  /* 0x0000000000007941 */ /* 0x000fea0003800200 */
.L_x_185:
[----:B------:R-:W-:Y:S02]  /*7700*/  FSEL R4, R12, RZ, P0 ;  /* 0x000000ff0c047208 */ /* 0x000fe40000000000 */
[----:B------:R-:W-:Y:S02]  /*7710*/  FSEL R12, R13, 1.875, P0 ;  /* 0x3ff000000d0c7808 */ /* 0x000fe40000000000 */
[----:B------:R-:W-:Y:S02]  /*7720*/  FSEL R4, R4, RZ, P1 ;  /* 0x000000ff04047208 */ /* 0x000fe40000800000 */
[----:B------:R-:W-:-:S06]  /*7730*/  FSEL R5, R12, 1.875, P1 ;  /* 0x3ff000000c057808 */ /* 0x000fcc0000800000 */
[----:B------:R-:W-:-:S10]  /*7740*/  DADD R2, R2, R4 ;  /* 0x0000000002027229 */ /* 0x000fd40000000004 */
[----:B------:R-:W0:Y:S02]  /*7750*/  F2I.F64.TRUNC R3, R2 ;  /* 0x0000000200037311 */ /* 0x000e24000030d100 */
[----:B0-----:R-:W-:Y:S01]  /*7760*/  STG.E desc[UR4][R10.64], R3 ;  /* 0x000000030a007986 */ /* 0x001fe2000c101904 */
[----:B------:R-:W-:Y:S05]  /*7770*/  EXIT ;  /* 0x000000000000794d */ /* 0x000fea0003800000 */
        .type           $_Z20increment_gpu_kernelPii$__internal_accurate_pow,@function
        .size           $_Z20increment_gpu_kernelPii$__internal_accurate_pow,(.L_x_189 - $_Z20increment_gpu_kernelPii$__internal_accurate_pow)
$_Z20increment_gpu_kernelPii$__internal_accurate_pow:
[----:B------:R-:W-:Y:S01]  /*7780*/  ISETP.GT.U32.AND P1, PT, R33, 0xfffff, PT ;  /* 0x000fffff2100780c */ /* 0x000fe20003f24070 */
[----:B------:R-:W-:Y:S01]  /*7790*/  IMAD.MOV.U32 R14, RZ, RZ, R33 ;  /* 0x000000ffff0e7224 */ /* 0x000fe200078e0021 */
[----:B------:R-:W-:Y:S01]  /*77a0*/  UMOV UR6, 0x7d2cafe2 ;  /* 0x7d2cafe200067882 */ /* 0x000fe20000000000 */
[----:B------:R-:W-:Y:S01]  /*77b0*/  IMAD.MOV.U32 R18, RZ, RZ, 0x41ad3b5a ;  /* 0x41ad3b5aff127424 */ /* 0x000fe200078e00ff */
[----:B------:R-:W-:Y:S01]  /*77c0*/  UMOV UR7, 0x3eb0f5ff ;  /* 0x3eb0f5ff00077882 */ /* 0x000fe20000000000 */
[----:B------:R-:W-:Y:S01]  /*77d0*/  IMAD.MOV.U32 R19, RZ, RZ, 0x3ed0f5d2 ;  /* 0x3ed0f5d2ff137424 */ /* 0x000fe200078e00ff */
[----:B------:R-:W-:Y:S01]  /*77e0*/  UMOV UR8, 0x3b39803f ;  /* 0x3b39803f00087882 */ /* 0x000fe20000000000 */
[----:B------:R-:W-:-:S06]  /*77f0*/  UMOV UR9, 0x3c7abc9e ;  /* 0x3c7abc9e00097882 */ /* 0x000fcc0000000000 */
[----:B------:R-:W-:-:S10]  /*7800*/  @!P1 DMUL R12, R32, 1.80143985094819840000e+16 ;  /* 0x43500000200c9828 */ /* 0x000fd40000000000 */
[----:B------:R-:W-:Y:S02]  /*7810*/  @!P1 IMAD.MOV.U32 R14, RZ, RZ, R13 ;  /* 0x000000ffff0e9224 */ /* 0x000fe400078e000d */
[----:B------:R-:W-:-:S03]  /*7820*/  @!P1 IMAD.MOV.U32 R32, RZ, RZ, R12 ;  /* 0x000000ffff209224 */ /* 0x000fc600078e000c */
[----:B------:R-:W-:Y:S01]  /*7830*/  LOP3.LUT R15, R14, 0x800fffff, RZ, 0xc0, !PT ;  /* 0x800fffff0e0f7812 */ /* 0x000fe200078ec0ff */
[----:B------:R-:W-:Y:S02]  /*7840*/  IMAD.MOV.U32 R16, RZ, RZ, R32 ;  /* 0x000000ffff107224 */ /* 0x000fe400078e0020 */
[----:B------:R-:W-:Y:S01]  /*7850*/  IMAD.MOV.U32 R14, RZ, RZ, RZ ;  /* 0x000000ffff0e7224 */ /* 0x000fe200078e00ff */
[----:B------:R-:W-:-:S04]  /*7860*/  LOP3.LUT R15, R15, 0x3ff00000, RZ, 0xfc, !PT ;  /* 0x3ff000000f0f7812 */ /* 0x000fc800078efcff */
[----:B------:R-:W-:Y:S01]  /*7870*/  ISETP.GE.U32.AND P2, PT, R15, 0x3ff6a09f, PT ;  /* 0x3ff6a09f0f00780c */ /* 0x000fe20003f46070 */
[----:B------:R-:W-:-:S12]  /*7880*/  IMAD.MOV.U32 R17, RZ, RZ, R15 ;  /* 0x000000ffff117224 */ /* 0x000fd800078e000f */
[----:B------:R-:W-:-:S04]  /*7890*/  @P2 VIADD R12, R17, 0xfff00000 ;  /* 0xfff00000110c2836 */ /* 0x000fc80000000000 */
[----:B------:R-:W-:Y:S01]  /*78a0*/  @P2 IMAD.MOV.U32 R17, RZ, RZ, R12 ;  /* 0x000000ffff112224 */ /* 0x000fe200078e000c */
[----:B------:R-:W-:Y:S02]  /*78b0*/  SHF.R.U32.HI R12, RZ, 0x14, R33 ;  /* 0x00000014ff0c7819 */ /* 0x000fe40000011621 */
[----:B------:R-:W-:-:S03]  /*78c0*/  @!P1 LEA.HI R12, R13, 0xffffffca, RZ, 0xc ;  /* 0xffffffca0d0c9811 */ /* 0x000fc600078f60ff */
[C---:B------:R-:W-:Y:S02]  /*78d0*/  DADD R22, R16.reuse, 1 ;  /* 0x3ff0000010167429 */ /* 0x040fe40000000000 */
[----:B------:R-:W-:Y:S01]  /*78e0*/  DADD R16, R16, -1 ;  /* 0xbff0000010107429 */ /* 0x000fe20000000000 */
[C---:B------:R-:W-:Y:S02]  /*78f0*/  VIADD R13, R12.reuse, 0xfffffc01 ;  /* 0xfffffc010c0d7836 */ /* 0x040fe40000000000 */
[----:B------:R-:W-:Y:S01]  /*7900*/  @P2 VIADD R13, R12, 0xfffffc02 ;  /* 0xfffffc020c0d2836 */ /* 0x000fe20000000000 */
[----:B------:R-:W0:Y:S02]  /*7910*/  MUFU.RCP64H R15, R23 ;  /* 0x00000017000f7308 */ /* 0x000e240000001800 */
[----:B0-----:R-:W-:-:S08]  /*7920*/  DFMA R20, -R22, R14, 1 ;  /* 0x3ff000001614742b */ /* 0x001fd0000000010e */
[----:B------:R-:W-:-:S08]  /*7930*/  DFMA R20, R20, R20, R20 ;  /* 0x000000141414722b */ /* 0x000fd00000000014 */
[----:B------:R-:W-:-:S08]  /*7940*/  DFMA R20, R14, R20, R14 ;  /* 0x000000140e14722b */ /* 0x000fd0000000000e */
[----:B------:R-:W-:-:S08]  /*7950*/  DMUL R14, R16, R20 ;  /* 0x00000014100e7228 */ /* 0x000fd00000000000 */
[----:B------:R-:W-:-:S08]  /*7960*/  DFMA R14, R16, R20, R14 ;  /* 0x00000014100e722b */ /* 0x000fd0000000000e */
[----:B------:R-:W-:-:S08]  /*7970*/  DMUL R26, R14, R14 ;  /* 0x0000000e0e1a7228 */ /* 0x000fd00000000000 */
[----:B------:R-:W-:Y:S01]  /*7980*/  DFMA R18, R26, UR6, R18 ;  /* 0x000000061a127c2b */ /* 0x000fe20008000012 */
[----:B------:R-:W-:Y:S01]  /*7990*/  UMOV UR6, 0x75488a3f ;  /* 0x75488a3f00067882 */ /* 0x000fe20000000000 */
[----:B------:R-:W-:-:S06]  /*79a0*/  UMOV UR7, 0x3ef3b20a ;  /* 0x3ef3b20a00077882 */ /* 0x000fcc0000000000 */
[----:B------:R-:W-:Y:S01]  /*79b0*/  DFMA R24, R26, R18, UR6 ;  /* 0x000000061a187e2b */ /* 0x000fe20008000012 */
[----:B------:R-:W-:Y:S01]  /*79c0*/  UMOV UR6, 0xe4faecd5 ;  /* 0xe4faecd500067882 */ /* 0x000fe20000000000 */
[----:B------:R-:W-:Y:S01]  /*79d0*/  UMOV UR7, 0x3f1745cd ;  /* 0x3f1745cd00077882 */ /* 0x000fe20000000000 */
[----:B------:R-:W-:-:S05]  /*79e0*/  DADD R18, R16, -R14 ;  /* 0x0000000010127229 */ /* 0x000fca000000080e */
[----:B------:R-:W-:Y:S01]  /*79f0*/  DFMA R24, R26, R24, UR6 ;  /* 0x000000061a187e2b */ /* 0x000fe20008000018 */
[----:B------:R-:W-:Y:S01]  /*7a00*/  UMOV UR6, 0x258a578b ;  /* 0x258a578b00067882 */ /* 0x000fe20000000000 */
[----:B------:R-:W-:Y:S01]  /*7a10*/  UMOV UR7, 0x3f3c71c7 ;  /* 0x3f3c71c700077882 */ /* 0x000fe20000000000 */
[----:B------:R-:W-:-:S05]  /*7a20*/  DADD R18, R18, R18 ;  /* 0x0000000012127229 */ /* 0x000fca0000000012 */
[----:B------:R-:W-:Y:S01]  /*7a30*/  DFMA R24, R26, R24, UR6 ;  /* 0x000000061a187e2b */ /* 0x000fe20008000018 */
[----:B------:R-:W-:Y:S01]  /*7a40*/  UMOV UR6, 0x9242b910 ;  /* 0x9242b91000067882 */ /* 0x000fe20000000000 */
[----:B------:R-:W-:Y:S01]  /*7a50*/  UMOV UR7, 0x3f624924 ;  /* 0x3f62492400077882 */ /* 0x000fe20000000000 */
[----:B------:R-:W-:-:S05]  /*7a60*/  DFMA R18, R16, -R14, R18 ;  /* 0x8000000e1012722b */ /* 0x000fca0000000012 */
[----:B------:R-:W-:Y:S01]  /*7a70*/  DFMA R24, R26, R24, UR6 ;  /* 0x000000061a187e2b */ /* 0x000fe20008000018 */
[----:B------:R-:W-:Y:S01]  /*7a80*/  UMOV UR6, 0x99999dfb ;  /* 0x99999dfb00067882 */ /* 0x000fe20000000000 */
[----:B------:R-:W-:Y:S01]  /*7a90*/  UMOV UR7, 0x3f899999 ;  /* 0x3f89999900077882 */ /* 0x000fe20000000000 */
[----:B------:R-:W-:Y:S02]  /*7aa0*/  DMUL R18, R20, R18 ;  /* 0x0000001214127228 */ /* 0x000fe40000000000 */
[----:B------:R-:W-:-:S03]  /*7ab0*/  DMUL R20, R14, R14 ;  /* 0x0000000e0e147228 */ /* 0x000fc60000000000 */
[----:B------:R-:W-:Y:S01]  /*7ac0*/  DFMA R24, R26, R24, UR6 ;  /* 0x000000061a187e2b */ /* 0x000fe20008000018 */
[----:B------:R-:W-:Y:S01]  /*7ad0*/  UMOV UR6, 0x55555555 ;  /* 0x5555555500067882 */ /* 0x000fe20000000000 */
[----:B------:R-:W-:-:S03]  /*7ae0*/  UMOV UR7, 0x3fb55555 ;  /* 0x3fb5555500077882 */ /* 0x000fc60000000000 */
[----:B------:R-:W-:-:S03]  /*7af0*/  DMUL R28, R14, R20 ;  /* 0x000000140e1c7228 */ /* 0x000fc60000000000 */
[----:B------:R-:W-:-:S08]  /*7b00*/  DFMA R16, R26, R24, UR6 ;  /* 0x000000061a107e2b */ /* 0x000fd00008000018 */
[----:B------:R-:W-:Y:S01]  /*7b10*/  DADD R22, -R16, UR6 ;  /* 0x0000000610167e29 */ /* 0x000fe20008000100 */
[----:B------:R-:W-:Y:S01]  /*7b20*/  UMOV UR6, 0xb9e7b0 ;  /* 0x00b9e7b000067882 */ /* 0x000fe20000000000 */
[----:B------:R-:W-:-:S06]  /*7b30*/  UMOV UR7, 0x3c46a4cb ;  /* 0x3c46a4cb00077882 */ /* 0x000fcc0000000000 */
[----:B------:R-:W-:Y:S02]  /*7b40*/  DFMA R22, R26, R24, R22 ;  /* 0x000000181a16722b */ /* 0x000fe40000000016 */
[----:B------:R-:W-:Y:S01]  /*7b50*/  DFMA R24, R14, R14, -R20 ;  /* 0x0000000e0e18722b */ /* 0x000fe20000000814 */
[----:B------:R-:W-:Y:S02]  /*7b60*/  VIADD R27, R19, 0x100000 ;  /* 0x00100000131b7836 */ /* 0x000fe40000000000 */
[----:B------:R-:W-:-:S06]  /*7b70*/  IMAD.MOV.U32 R26, RZ, RZ, R18 ;  /* 0x000000ffff1a7224 */ /* 0x000fcc00078e0012 */
[----:B------:R-:W-:Y:S02]  /*7b80*/  DFMA R24, R14, R26, R24 ;  /* 0x0000001a0e18722b */ /* 0x000fe40000000018 */
[----:B------:R-:W-:Y:S01]  /*7b90*/  DADD R26, R22, -UR6 ;  /* 0x80000006161a7e29 */ /* 0x000fe20008000000 */
[----:B------:R-:W-:Y:S01]  /*7ba0*/  UMOV UR6, 0x80000000 ;  /* 0x8000000000067882 */ /* 0x000fe20000000000 */
[----:B------:R-:W-:Y:S01]  /*7bb0*/  DFMA R22, R14, R20, -R28 ;  /* 0x000000140e16722b */ /* 0x000fe2000000081c */
[----:B------:R-:W-:-:S07]  /*7bc0*/  UMOV UR7, 0x43300000 ;  /* 0x4330000000077882 */ /* 0x000fce0000000000 */
[----:B------:R-:W-:Y:S02]  /*7bd0*/  DFMA R22, R18, R20, R22 ;  /* 0x000000141216722b */ /* 0x000fe40000000016 */
[----:B------:R-:W-:-:S06]  /*7be0*/  DADD R20, R16, R26 ;  /* 0x0000000010147229 */ /* 0x000fcc000000001a */
[----:B------:R-:W-:Y:S02]  /*7bf0*/  DFMA R22, R14, R24, R22 ;  /* 0x000000180e16722b */ /* 0x000fe40000000016 */
[----:B------:R-:W-:Y:S02]  /*7c00*/  DADD R24, R16, -R20 ;  /* 0x0000000010187229 */ /* 0x000fe40000000814 */
[----:B------:R-:W-:-:S06]  /*7c10*/  DMUL R16, R20, R28 ;  /* 0x0000001c14107228 */ /* 0x000fcc0000000000 */
[----:B------:R-:W-:Y:S02]  /*7c20*/  DADD R26, R26, R24 ;  /* 0x000000001a1a7229 */ /* 0x000fe40000000018 */
[----:B------:R-:W-:-:S08]  /*7c30*/  DFMA R24, R20, R28, -R16 ;  /* 0x0000001c1418722b */ /* 0x000fd00000000810 */
[----:B------:R-:W-:-:S08]  /*7c40*/  DFMA R22, R20, R22, R24 ;  /* 0x000000161416722b */ /* 0x000fd00000000018 */
[----:B------:R-:W-:-:S08]  /*7c50*/  DFMA R26, R26, R28, R22 ;  /* 0x0000001c1a1a722b */ /* 0x000fd00000000016 */
[----:B------:R-:W-:-:S08]  /*7c60*/  DADD R22, R16, R26 ;  /* 0x0000000010167229 */ /* 0x000fd0000000001a */
[--C-:B------:R-:W-:Y:S02]  /*7c70*/  DADD R20, R14, R22.reuse ;  /* 0x000000000e147229 */ /* 0x100fe40000000016 */
[----:B------:R-:W-:-:S06]  /*7c80*/  DADD R16, R16, -R22 ;  /* 0x0000000010107229 */ /* 0x000fcc0000000816 */
[----:B------:R-:W-:Y:S02]  /*7c90*/  DADD R14, R14, -R20 ;  /* 0x000000000e0e7229 */ /* 0x000fe40000000814 */
[----:B------:R-:W-:-:S06]  /*7ca0*/  DADD R16, R26, R16 ;  /* 0x000000001a107229 */ /* 0x000fcc0000000010 */
[----:B------:R-:W-:-:S08]  /*7cb0*/  DADD R14, R22, R14 ;  /* 0x00000000160e7229 */ /* 0x000fd0000000000e */
[----:B------:R-:W-:-:S08]  /*7cc0*/  DADD R14, R16, R14 ;  /* 0x00000000100e7229 */ /* 0x000fd0000000000e */
[----:B------:R-:W-:Y:S01]  /*7cd0*/  DADD R18, R18, R14 ;  /* 0x0000000012127229 */ /* 0x000fe2000000000e */
[----:B------:R-:W-:Y:S01]  /*7ce0*/  LOP3.LUT R14, R13, 0x80000000, RZ, 0x3c, !PT ;  /* 0x800000000d0e7812 */ /* 0x000fe200078e3cff */
[----:B------:R-:W-:-:S06]  /*7cf0*/  IMAD.MOV.U32 R15, RZ, RZ, 0x43300000 ;  /* 0x43300000ff0f7424 */ /* 0x000fcc00078e00ff */
[----:B------:R-:W-:Y:S02]  /*7d00*/  DADD R16, R20, R18 ;  /* 0x0000000014107229 */ /* 0x000fe40000000012 */
[----:B------:R-:W-:Y:S01]  /*7d10*/  DADD R14, R14, -UR6 ;  /* 0x800000060e0e7e29 */ /* 0x000fe20008000000 */
[----:B------:R-:W-:Y:S01]  /*7d20*/  UMOV UR6, 0xfefa39ef ;  /* 0xfefa39ef00067882 */ /* 0x000fe20000000000 */
[----:B------:R-:W-:-:S04]  /*7d30*/  UMOV UR7, 0x3fe62e42 ;  /* 0x3fe62e4200077882 */ /* 0x000fc80000000000 */
[--C-:B------:R-:W-:Y:S02]  /*7d40*/  DADD R22, R20, -R16.reuse ;  /* 0x0000000014167229 */ /* 0x100fe40000000810 */
[----:B------:R-:W-:-:S06]  /*7d50*/  DFMA R12, R14, UR6, R16 ;  /* 0x000000060e0c7c2b */ /* 0x000fcc0008000010 */
[----:B------:R-:W-:Y:S02]  /*7d60*/  DADD R22, R18, R22 ;  /* 0x0000000012167229 */ /* 0x000fe40000000016 */
[----:B------:R-:W-:-:S08]  /*7d70*/  DFMA R20, R14, -UR6, R12 ;  /* 0x800000060e147c2b */ /* 0x000fd0000800000c */
[----:B------:R-:W-:-:S08]  /*7d80*/  DADD R20, -R16, R20 ;  /* 0x0000000010147229 */ /* 0x000fd00000000114 */
[----:B------:R-:W-:-:S08]  /*7d90*/  DADD R16, R22, -R20 ;  /* 0x0000000016107229 */ /* 0x000fd00000000814 */
[----:B------:R-:W-:Y:S01]  /*7da0*/  DFMA R16, R14, UR8, R16 ;  /* 0x000000080e107c2b */ /* 0x000fe20008000010 */
[C---:B------:R-:W-:Y:S01]  /*7db0*/  IMAD.SHL.U32 R15, R31.reuse, 0x2, RZ ;  /* 0x000000021f0f7824 */ /* 0x040fe200078e00ff */
[----:B------:R-:W-:-:S04]  /*7dc0*/  LOP3.LUT R14, R31, 0xff0fffff, RZ, 0xc0, !PT ;  /* 0xff0fffff1f0e7812 */ /* 0x000fc800078ec0ff */
[----:B------:R-:W-:Y:S02]  /*7dd0*/  ISETP.GT.U32.AND P1, PT, R15, -0x2000001, PT ;  /* 0xfdffffff0f00780c */ /* 0x000fe40003f24070 */
[----:B------:R-:W-:Y:S02]  /*7de0*/  DADD R20, R12, R16 ;  /* 0x000000000c147229 */ /* 0x000fe40000000010 */
[----:B------:R-:W-:-:S06]  /*7df0*/  SEL R31, R14, R31, P1 ;  /* 0x0000001f0e1f7207 */ /* 0x000fcc0000800000 */
[----:B------:R-:W-:Y:S02]  /*7e00*/  DADD R12, R12, -R20 ;  /* 0x000000000c0c7229 */ /* 0x000fe40000000814 */
[----:B------:R-:W-:-:S06]  /*7e10*/  DMUL R18, R20, R30 ;  /* 0x0000001e14127228 */ /* 0x000fcc0000000000 */
[----:B------:R-:W-:Y:S02]  /*7e20*/  DADD R16, R16, R12 ;  /* 0x0000000010107229 */ /* 0x000fe4000000000c */
[----:B------:R-:W-:Y:S01]  /*7e30*/  DFMA R20, R20, R30, -R18 ;  /* 0x0000001e1414722b */ /* 0x000fe20000000812 */
[----:B------:R-:W-:Y:S02]  /*7e40*/  IMAD.MOV.U32 R12, RZ, RZ, 0x652b82fe ;  /* 0x652b82feff0c7424 */ /* 0x000fe400078e00ff */
[----:B------:R-:W-:-:S05]  /*7e50*/  IMAD.MOV.U32 R13, RZ, RZ, 0x3ff71547 ;  /* 0x3ff71547ff0d7424 */ /* 0x000fca00078e00ff */
[----:B------:R-:W-:-:S08]  /*7e60*/  DFMA R16, R16, R30, R20 ;  /* 0x0000001e1010722b */ /* 0x000fd00000000014 */
[----:B------:R-:W-:-:S08]  /*7e70*/  DADD R20, R18, R16 ;  /* 0x0000000012147229 */ /* 0x000fd00000000010 */
[----:B------:R-:W-:Y:S02]  /*7e80*/  DFMA R12, R20, R12, 6.75539944105574400000e+15 ;  /* 0x43380000140c742b */ /* 0x000fe4000000000c */
[----:B------:R-:W-:Y:S01]  /*7e90*/  FSETP.GEU.AND P1, PT, |R21|, 4.1917929649353027344, PT ;  /* 0x4086232b1500780b */ /* 0x000fe20003f2e200 */
[----:B------:R-:W-:-:S05]  /*7ea0*/  DADD R18, R18, -R20 ;  /* 0x0000000012127229 */ /* 0x000fca0000000814 */
[----:B------:R-:W-:-:S03]  /*7eb0*/  DADD R14, R12, -6.75539944105574400000e+15 ;  /* 0xc33800000c0e7429 */ /* 0x000fc60000000000 */
[----:B------:R-:W-:-:S05]  /*7ec0*/  DADD R16, R16, R18 ;  /* 0x0000000010107229 */ /* 0x000fca0000000012 */
[----:B------:R-:W-:Y:S01]  /*7ed0*/  DFMA R22, R14, -UR6, R20 ;  /* 0x800000060e167c2b */ /* 0x000fe20008000014 */
[----:B------:R-:W-:Y:S01]  /*7ee0*/  UMOV UR6, 0x3b39803f ;  /* 0x3b39803f00067882 */ /* 0x000fe20000000000 */
[----:B------:R-:W-:-:S06]  /*7ef0*/  UMOV UR7, 0x3c7abc9e ;  /* 0x3c7abc9e00077882 */ /* 0x000fcc0000000000 */
[----:B------:R-:W-:Y:S01]  /*7f00*/  DFMA R22, R14, -UR6, R22 ;  /* 0x800000060e167c2b */ /* 0x000fe20008000016 */
[----:B------:R-:W-:Y:S01]  /*7f10*/  UMOV UR6, 0x69ce2bdf ;  /* 0x69ce2bdf00067882 */ /* 0x000fe20000000000 */
[----:B------:R-:W-:Y:S01]  /*7f20*/  IMAD.MOV.U32 R14, RZ, RZ, -0x35dec16 ;  /* 0xfca213eaff0e7424 */ /* 0x000fe200078e00ff */
[----:B------:R-:W-:Y:S01]  /*7f30*/  UMOV UR7, 0x3e5ade15 ;  /* 0x3e5ade1500077882 */ /* 0x000fe20000000000 */
[----:B------:R-:W-:-:S06]  /*7f40*/  IMAD.MOV.U32 R15, RZ, RZ, 0x3e928af3 ;  /* 0x3e928af3ff0f7424 */ /* 0x000fcc00078e00ff */
[----:B------:R-:W-:Y:S01]  /*7f50*/  DFMA R14, R22, UR6, R14 ;  /* 0x00000006160e7c2b */ /* 0x000fe2000800000e */
[----:B------:R-:W-:Y:S01]  /*7f60*/  UMOV UR6, 0x62401315 ;  /* 0x6240131500067882 */ /* 0x000fe20000000000 */
[----:B------:R-:W-:-:S06]  /*7f70*/  UMOV UR7, 0x3ec71dee ;  /* 0x3ec71dee00077882 */ /* 0x000fcc0000000000 */
[----:B------:R-:W-:Y:S01]  /*7f80*/  DFMA R14, R22, R14, UR6 ;  /* 0x00000006160e7e2b */ /* 0x000fe2000800000e */
        /* <DEDUP_REMOVED lines=20> */
[----:B------:R-:W-:-:S08]  /*80d0*/  DFMA R14, R22, R14, UR6 ;  /* 0x00000006160e7e2b */ /* 0x000fd0000800000e */
[----:B------:R-:W-:-:S08]  /*80e0*/  DFMA R14, R22, R14, 1 ;  /* 0x3ff00000160e742b */ /* 0x000fd0000000000e */
[----:B------:R-:W-:-:S10]  /*80f0*/  DFMA R14, R22, R14, 1 ;  /* 0x3ff00000160e742b */ /* 0x000fd4000000000e */
[----:B------:R-:W-:Y:S02]  /*8100*/  IMAD R19, R12, 0x100000, R15 ;  /* 0x001000000c137824 */ /* 0x000fe400078e020f */
[----:B------:R-:W-:Y:S01]  /*8110*/  IMAD.MOV.U32 R18, RZ, RZ, R14 ;  /* 0x000000ffff127224 */ /* 0x000fe200078e000e */
[----:B------:R-:W-:Y:S06]  /*8120*/  @!P1 BRA `(.L_x_187) ;  /* 0x0000000000309947 */ /* 0x000fec0003800000 */
[----:B------:R-:W-:Y:S01]  /*8130*/  FSETP.GEU.AND P2, PT, |R21|, 4.2275390625, PT ;  /* 0x408748001500780b */ /* 0x000fe20003f4e200 */
[C---:B------:R-:W-:Y:S02]  /*8140*/  DADD R18, R20.reuse, +INF ;  /* 0x7ff0000014127429 */ /* 0x040fe40000000000 */
[----:B------:R-:W-:-:S08]  /*8150*/  DSETP.GEU.AND P1, PT, R20, RZ, PT ;  /* 0x000000ff1400722a */ /* 0x000fd00003f2e000 */
[----:B------:R-:W-:Y:S02]  /*8160*/  FSEL R18, R18, RZ, P1 ;  /* 0x000000ff12127208 */ /* 0x000fe40000800000 */
[----:B------:R-:W-:Y:S02]  /*8170*/  @!P2 LEA.HI R13, R12, R12, RZ, 0x1 ;  /* 0x0000000c0c0da211 */ /* 0x000fe400078f08ff */
[----:B------:R-:W-:Y:S02]  /*8180*/  FSEL R19, R19, RZ, P1 ;  /* 0x000000ff13137208 */ /* 0x000fe40000800000 */
[----:B------:R-:W-:-:S05]  /*8190*/  @!P2 SHF.R.S32.HI R13, RZ, 0x1, R13 ;  /* 0x00000001ff0da819 */ /* 0x000fca000001140d */
[----:B------:R-:W-:Y:S02]  /*81a0*/  @!P2 IMAD.IADD R12, R12, 0x1, -R13 ;  /* 0x000000010c0ca824 */ /* 0x000fe400078e0a0d */
[----:B------:R-:W-:-:S03]  /*81b0*/  @!P2 IMAD R15, R13, 0x100000, R15 ;  /* 0x001000000d0fa824 */ /* 0x000fc600078e020f */
[----:B------:R-:W-:Y:S01]  /*81c0*/  @!P2 LEA R13, R12, 0x3ff00000, 0x14 ;  /* 0x3ff000000c0da811 */ /* 0x000fe200078ea0ff */
[----:B------:R-:W-:-:S06]  /*81d0*/  @!P2 IMAD.MOV.U32 R12, RZ, RZ, RZ ;  /* 0x000000ffff0ca224 */ /* 0x000fcc00078e00ff */
[----:B------:R-:W-:-:S11]  /*81e0*/  @!P2 DMUL R18, R14, R12 ;  /* 0x0000000c0e12a228 */ /* 0x000fd60000000000 */
.L_x_187:
[----:B------:R-:W-:Y:S01]  /*81f0*/  DFMA R16, R16, R18, R18 ;  /* 0x000000121010722b */ /* 0x000fe20000000012 */
[----:B------:R-:W-:Y:S01]  /*8200*/  IMAD.MOV.U32 R14, RZ, RZ, R0 ;  /* 0x000000ffff0e7224 */ /* 0x000fe200078e0000 */
[----:B------:R-:W-:Y:S01]  /*8210*/  DSETP.NEU.AND P1, PT, |R18|, +INF , PT ;  /* 0x7ff000001200742a */ /* 0x000fe20003f2d200 */
[----:B------:R-:W-:-:S07]  /*8220*/  IMAD.MOV.U32 R15, RZ, RZ, 0x0 ;  /* 0x00000000ff0f7424 */ /* 0x000fce00078e00ff */
[----:B------:R-:W-:Y:S02]  /*8230*/  FSEL R12, R18, R16, !P1 ;  /* 0x00000010120c7208 */ /* 0x000fe40004800000 */
[----:B------:R-:W-:Y:S01]  /*8240*/  FSEL R13, R19, R17, !P1 ;  /* 0x00000011130d7208 */ /* 0x000fe20004800000 */
[----:B------:R-:W-:Y:S06]  /*8250*/  RET.REL.NODEC R14 `(_Z20increment_gpu_kernelPii) ;  /* 0xffffff7c0e687950 */ /* 0x000fec0003c3ffff */
.L_x_188:
[----:B------:R-:W-:-:S00]  /*8260*/  BRA `(.L_x_188) ;  /* 0xfffffffc00fc7947 */ /* 0x000fc0000383ffff */
[----:B------:R-:W-:-:S00]  /*8270*/  NOP ;  /* 0x0000000000007918 */ /* 0x000fc00000000000 */
        /* <DEDUP_REMOVED lines=8> */
.L_x_189:


//--------------------- .nv.shared.reserved.0     --------------------------
	.section	.nv.shared.reserved.0,"aw",@nobits
	.weak		__nv_reservedSMEM_offset_0_alias
	.size		__nv_reservedSMEM_offset_0_alias, 0, 64
	.other		__nv_reservedSMEM_offset_0_alias,@"STO_CUDA_RESERVED_SHARED STV_DEFAULT"
__nv_reservedSMEM_offset_0_alias:
	.zero		0
	.zero		64


//--------------------- .nv.constant0._Z20increment_gpu_kernelPii --------------------------
	.section	.nv.constant0._Z20increment_gpu_kernelPii,"a",@progbits
	.sectionflags	@""
	.align	4
.nv.constant0._Z20increment_gpu_kernelPii:
	.zero		908


//--------------------- SYMBOLS --------------------------

	.type		.nv.reservedSmem.offset0,@object
	.size		.nv.reservedSmem.offset0,0x4
